//
// Generated by NVIDIA NVVM Compiler
//
// Compiler Build ID: CL-36424714
// Cuda compilation tools, release 13.0, V13.0.88
// Based on NVVM 20.0.0
//

.version 9.0
.target sm_100
.address_size 64

	// .globl	_Z13kernel_smem_3PfS_iS_
// _ZZ13kernel_smem_3PfS_iS_E2as has been demoted
// _ZZ13kernel_smem_3PfS_iS_E2bs has been demoted
// _ZZ13kernel_smem_4PfS_iS_E2as has been demoted
// _ZZ13kernel_smem_4PfS_iS_E2bs has been demoted
// _ZZ13kernel_smem_5PfS_iS_E2as has been demoted
// _ZZ13kernel_smem_5PfS_iS_E2bs has been demoted

.visible .entry _Z13kernel_smem_3PfS_iS_(
	.param .u64 .ptr .align 1 _Z13kernel_smem_3PfS_iS__param_0,
	.param .u64 .ptr .align 1 _Z13kernel_smem_3PfS_iS__param_1,
	.param .u32 _Z13kernel_smem_3PfS_iS__param_2,
	.param .u64 .ptr .align 1 _Z13kernel_smem_3PfS_iS__param_3
)
{
	.reg .pred 	%p<3>;
	.reg .b32 	%r<35>;
	.reg .b32 	%f<105>;
	.reg .b64 	%rd<13>;
	// demoted variable
	.shared .align 4 .b8 _ZZ13kernel_smem_3PfS_iS_E2as[4096];
	// demoted variable
	.shared .align 4 .b8 _ZZ13kernel_smem_3PfS_iS_E2bs[4096];
	ld.param.u64 	%rd3, [_Z13kernel_smem_3PfS_iS__param_0];
	ld.param.u64 	%rd4, [_Z13kernel_smem_3PfS_iS__param_1];
	ld.param.u32 	%r20, [_Z13kernel_smem_3PfS_iS__param_2];
	ld.param.u64 	%rd5, [_Z13kernel_smem_3PfS_iS__param_3];
	mov.u32 	%r21, %ctaid.x;
	mov.u32 	%r1, %ctaid.y;
	mov.u32 	%r2, %tid.x;
	mov.u32 	%r3, %tid.y;
	shl.b32 	%r4, %r20, 5;
	mul.lo.s32 	%r5, %r4, %r1;
	shl.b32 	%r6, %r21, 5;
	setp.lt.s32 	%p1, %r20, 1;
	mov.f32 	%f104, 0f00000000;
	@%p1 bra 	$L__BB0_3;
	shl.b32 	%r22, %r3, 7;
	mov.u32 	%r23, _ZZ13kernel_smem_3PfS_iS_E2as;
	add.s32 	%r7, %r23, %r22;
	shl.b32 	%r24, %r2, 2;
	add.s32 	%r8, %r7, %r24;
	mov.u32 	%r25, _ZZ13kernel_smem_3PfS_iS_E2bs;
	add.s32 	%r10, %r25, %r24;
	add.s32 	%r9, %r10, %r22;
	mad.lo.s32 	%r26, %r20, %r3, %r2;
	add.s32 	%r33, %r26, %r6;
	shl.b32 	%r27, %r1, 5;
	add.s32 	%r28, %r3, %r27;
	mad.lo.s32 	%r32, %r20, %r28, %r2;
	add.s32 	%r13, %r5, %r20;
	cvta.to.global.u64 	%rd1, %rd3;
	cvta.to.global.u64 	%rd2, %rd4;
	mov.f32 	%f104, 0f00000000;
	mov.u32 	%r34, %r5;
$L__BB0_2:
	mul.wide.s32 	%rd6, %r33, 4;
	add.s64 	%rd7, %rd2, %rd6;
	mul.wide.s32 	%rd8, %r32, 4;
	add.s64 	%rd9, %rd1, %rd8;
	ld.global.f32 	%f6, [%rd9];
	st.shared.f32 	[%r8], %f6;
	ld.global.f32 	%f7, [%rd7];
	st.shared.f32 	[%r9], %f7;
	bar.sync 	0;
	ld.shared.f32 	%f8, [%r7];
	ld.shared.f32 	%f9, [%r10];
	fma.rn.f32 	%f10, %f8, %f9, %f104;
	ld.shared.f32 	%f11, [%r7+4];
	ld.shared.f32 	%f12, [%r10+128];
	fma.rn.f32 	%f13, %f11, %f12, %f10;
	ld.shared.f32 	%f14, [%r7+8];
	ld.shared.f32 	%f15, [%r10+256];
	fma.rn.f32 	%f16, %f14, %f15, %f13;
	ld.shared.f32 	%f17, [%r7+12];
	ld.shared.f32 	%f18, [%r10+384];
	fma.rn.f32 	%f19, %f17, %f18, %f16;
	ld.shared.f32 	%f20, [%r7+16];
	ld.shared.f32 	%f21, [%r10+512];
	fma.rn.f32 	%f22, %f20, %f21, %f19;
	ld.shared.f32 	%f23, [%r7+20];
	ld.shared.f32 	%f24, [%r10+640];
	fma.rn.f32 	%f25, %f23, %f24, %f22;
	ld.shared.f32 	%f26, [%r7+24];
	ld.shared.f32 	%f27, [%r10+768];
	fma.rn.f32 	%f28, %f26, %f27, %f25;
	ld.shared.f32 	%f29, [%r7+28];
	ld.shared.f32 	%f30, [%r10+896];
	fma.rn.f32 	%f31, %f29, %f30, %f28;
	ld.shared.f32 	%f32, [%r7+32];
	ld.shared.f32 	%f33, [%r10+1024];
	fma.rn.f32 	%f34, %f32, %f33, %f31;
	ld.shared.f32 	%f35, [%r7+36];
	ld.shared.f32 	%f36, [%r10+1152];
	fma.rn.f32 	%f37, %f35, %f36, %f34;
	ld.shared.f32 	%f38, [%r7+40];
	ld.shared.f32 	%f39, [%r10+1280];
	fma.rn.f32 	%f40, %f38, %f39, %f37;
	ld.shared.f32 	%f41, [%r7+44];
	ld.shared.f32 	%f42, [%r10+1408];
	fma.rn.f32 	%f43, %f41, %f42, %f40;
	ld.shared.f32 	%f44, [%r7+48];
	ld.shared.f32 	%f45, [%r10+1536];
	fma.rn.f32 	%f46, %f44, %f45, %f43;
	ld.shared.f32 	%f47, [%r7+52];
	ld.shared.f32 	%f48, [%r10+1664];
	fma.rn.f32 	%f49, %f47, %f48, %f46;
	ld.shared.f32 	%f50, [%r7+56];
	ld.shared.f32 	%f51, [%r10+1792];
	fma.rn.f32 	%f52, %f50, %f51, %f49;
	ld.shared.f32 	%f53, [%r7+60];
	ld.shared.f32 	%f54, [%r10+1920];
	fma.rn.f32 	%f55, %f53, %f54, %f52;
	ld.shared.f32 	%f56, [%r7+64];
	ld.shared.f32 	%f57, [%r10+2048];
	fma.rn.f32 	%f58, %f56, %f57, %f55;
	ld.shared.f32 	%f59, [%r7+68];
	ld.shared.f32 	%f60, [%r10+2176];
	fma.rn.f32 	%f61, %f59, %f60, %f58;
	ld.shared.f32 	%f62, [%r7+72];
	ld.shared.f32 	%f63, [%r10+2304];
	fma.rn.f32 	%f64, %f62, %f63, %f61;
	ld.shared.f32 	%f65, [%r7+76];
	ld.shared.f32 	%f66, [%r10+2432];
	fma.rn.f32 	%f67, %f65, %f66, %f64;
	ld.shared.f32 	%f68, [%r7+80];
	ld.shared.f32 	%f69, [%r10+2560];
	fma.rn.f32 	%f70, %f68, %f69, %f67;
	ld.shared.f32 	%f71, [%r7+84];
	ld.shared.f32 	%f72, [%r10+2688];
	fma.rn.f32 	%f73, %f71, %f72, %f70;
	ld.shared.f32 	%f74, [%r7+88];
	ld.shared.f32 	%f75, [%r10+2816];
	fma.rn.f32 	%f76, %f74, %f75, %f73;
	ld.shared.f32 	%f77, [%r7+92];
	ld.shared.f32 	%f78, [%r10+2944];
	fma.rn.f32 	%f79, %f77, %f78, %f76;
	ld.shared.f32 	%f80, [%r7+96];
	ld.shared.f32 	%f81, [%r10+3072];
	fma.rn.f32 	%f82, %f80, %f81, %f79;
	ld.shared.f32 	%f83, [%r7+100];
	ld.shared.f32 	%f84, [%r10+3200];
	fma.rn.f32 	%f85, %f83, %f84, %f82;
	ld.shared.f32 	%f86, [%r7+104];
	ld.shared.f32 	%f87, [%r10+3328];
	fma.rn.f32 	%f88, %f86, %f87, %f85;
	ld.shared.f32 	%f89, [%r7+108];
	ld.shared.f32 	%f90, [%r10+3456];
	fma.rn.f32 	%f91, %f89, %f90, %f88;
	ld.shared.f32 	%f92, [%r7+112];
	ld.shared.f32 	%f93, [%r10+3584];
	fma.rn.f32 	%f94, %f92, %f93, %f91;
	ld.shared.f32 	%f95, [%r7+116];
	ld.shared.f32 	%f96, [%r10+3712];
	fma.rn.f32 	%f97, %f95, %f96, %f94;
	ld.shared.f32 	%f98, [%r7+120];
	ld.shared.f32 	%f99, [%r10+3840];
	fma.rn.f32 	%f100, %f98, %f99, %f97;
	ld.shared.f32 	%f101, [%r7+124];
	ld.shared.f32 	%f102, [%r10+3968];
	fma.rn.f32 	%f104, %f101, %f102, %f100;
	bar.sync 	0;
	add.s32 	%r34, %r34, 32;
	add.s32 	%r33, %r33, %r4;
	add.s32 	%r32, %r32, 32;
	setp.lt.s32 	%p2, %r34, %r13;
	@%p2 bra 	$L__BB0_2;
$L__BB0_3:
	cvta.to.global.u64 	%rd10, %rd5;
	add.s32 	%r29, %r6, %r2;
	mad.lo.s32 	%r30, %r20, %r3, %r29;
	add.s32 	%r31, %r30, %r5;
	mul.wide.s32 	%rd11, %r31, 4;
	add.s64 	%rd12, %rd10, %rd11;
	st.global.f32 	[%rd12], %f104;
	ret;

}
	// .globl	_Z13kernel_smem_4PfS_iS_
.visible .entry _Z13kernel_smem_4PfS_iS_(
	.param .u64 .ptr .align 1 _Z13kernel_smem_4PfS_iS__param_0,
	.param .u64 .ptr .align 1 _Z13kernel_smem_4PfS_iS__param_1,
	.param .u32 _Z13kernel_smem_4PfS_iS__param_2,
	.param .u64 .ptr .align 1 _Z13kernel_smem_4PfS_iS__param_3
)
{
	.reg .pred 	%p<3>;
	.reg .b32 	%r<51>;
	.reg .b32 	%f<175>;
	.reg .b64 	%rd<19>;
	// demoted variable
	.shared .align 4 .b8 _ZZ13kernel_smem_4PfS_iS_E2as[4096];
	// demoted variable
	.shared .align 4 .b8 _ZZ13kernel_smem_4PfS_iS_E2bs[4096];
	ld.param.u64 	%rd3, [_Z13kernel_smem_4PfS_iS__param_0];
	ld.param.u64 	%rd4, [_Z13kernel_smem_4PfS_iS__param_1];
	ld.param.u32 	%r24, [_Z13kernel_smem_4PfS_iS__param_2];
	ld.param.u64 	%rd5, [_Z13kernel_smem_4PfS_iS__param_3];
	mov.u32 	%r25, %ctaid.x;
	mov.u32 	%r1, %ctaid.y;
	mov.u32 	%r2, %tid.x;
	mov.u32 	%r3, %tid.y;
	shl.b32 	%r4, %r24, 5;
	mul.lo.s32 	%r5, %r4, %r1;
	shl.b32 	%r6, %r25, 5;
	setp.lt.s32 	%p1, %r24, 1;
	mov.f32 	%f173, 0f00000000;
	mov.f32 	%f174, %f173;
	@%p1 bra 	$L__BB1_3;
	cvta.to.global.u64 	%rd1, %rd4;
	cvta.to.global.u64 	%rd2, %rd3;
	shl.b32 	%r26, %r3, 7;
	mov.u32 	%r27, _ZZ13kernel_smem_4PfS_iS_E2as;
	add.s32 	%r7, %r27, %r26;
	mov.u32 	%r28, _ZZ13kernel_smem_4PfS_iS_E2bs;
	add.s32 	%r29, %r28, %r26;
	shl.b32 	%r30, %r2, 2;
	add.s32 	%r8, %r29, %r30;
	mad.lo.s32 	%r31, %r24, %r3, %r2;
	add.s32 	%r49, %r31, %r6;
	add.s32 	%r32, %r3, 16;
	mad.lo.s32 	%r33, %r24, %r32, %r2;
	add.s32 	%r48, %r33, %r6;
	shl.b32 	%r34, %r1, 5;
	add.s32 	%r35, %r3, %r34;
	mad.lo.s32 	%r47, %r24, %r35, %r2;
	add.s32 	%r36, %r35, 16;
	mad.lo.s32 	%r46, %r24, %r36, %r2;
	add.s32 	%r13, %r5, %r24;
	mov.f32 	%f174, 0f00000000;
	mov.u32 	%r50, %r5;
	mov.f32 	%f173, %f174;
$L__BB1_2:
	mul.wide.s32 	%rd6, %r49, 4;
	add.s64 	%rd7, %rd1, %rd6;
	mul.wide.s32 	%rd8, %r48, 4;
	add.s64 	%rd9, %rd1, %rd8;
	mul.wide.s32 	%rd10, %r47, 4;
	add.s64 	%rd11, %rd2, %rd10;
	mul.wide.s32 	%rd12, %r46, 4;
	add.s64 	%rd13, %rd2, %rd12;
	ld.global.f32 	%f9, [%rd11];
	shl.b32 	%r37, %r2, 2;
	add.s32 	%r38, %r7, %r37;
	st.shared.f32 	[%r38], %f9;
	ld.global.f32 	%f10, [%rd7];
	st.shared.f32 	[%r8], %f10;
	ld.global.f32 	%f11, [%rd13];
	st.shared.f32 	[%r38+2048], %f11;
	ld.global.f32 	%f12, [%rd9];
	st.shared.f32 	[%r8+2048], %f12;
	bar.sync 	0;
	ld.shared.f32 	%f13, [%r7];
	mov.u32 	%r39, _ZZ13kernel_smem_4PfS_iS_E2bs;
	add.s32 	%r40, %r39, %r37;
	ld.shared.f32 	%f14, [%r40];
	fma.rn.f32 	%f15, %f13, %f14, %f173;
	ld.shared.f32 	%f16, [%r7+2048];
	fma.rn.f32 	%f17, %f14, %f16, %f174;
	ld.shared.f32 	%f18, [%r7+4];
	ld.shared.f32 	%f19, [%r40+128];
	fma.rn.f32 	%f20, %f18, %f19, %f15;
	ld.shared.f32 	%f21, [%r7+2052];
	fma.rn.f32 	%f22, %f19, %f21, %f17;
	ld.shared.f32 	%f23, [%r7+8];
	ld.shared.f32 	%f24, [%r40+256];
	fma.rn.f32 	%f25, %f23, %f24, %f20;
	ld.shared.f32 	%f26, [%r7+2056];
	fma.rn.f32 	%f27, %f24, %f26, %f22;
	ld.shared.f32 	%f28, [%r7+12];
	ld.shared.f32 	%f29, [%r40+384];
	fma.rn.f32 	%f30, %f28, %f29, %f25;
	ld.shared.f32 	%f31, [%r7+2060];
	fma.rn.f32 	%f32, %f29, %f31, %f27;
	ld.shared.f32 	%f33, [%r7+16];
	ld.shared.f32 	%f34, [%r40+512];
	fma.rn.f32 	%f35, %f33, %f34, %f30;
	ld.shared.f32 	%f36, [%r7+2064];
	fma.rn.f32 	%f37, %f34, %f36, %f32;
	ld.shared.f32 	%f38, [%r7+20];
	ld.shared.f32 	%f39, [%r40+640];
	fma.rn.f32 	%f40, %f38, %f39, %f35;
	ld.shared.f32 	%f41, [%r7+2068];
	fma.rn.f32 	%f42, %f39, %f41, %f37;
	ld.shared.f32 	%f43, [%r7+24];
	ld.shared.f32 	%f44, [%r40+768];
	fma.rn.f32 	%f45, %f43, %f44, %f40;
	ld.shared.f32 	%f46, [%r7+2072];
	fma.rn.f32 	%f47, %f44, %f46, %f42;
	ld.shared.f32 	%f48, [%r7+28];
	ld.shared.f32 	%f49, [%r40+896];
	fma.rn.f32 	%f50, %f48, %f49, %f45;
	ld.shared.f32 	%f51, [%r7+2076];
	fma.rn.f32 	%f52, %f49, %f51, %f47;
	ld.shared.f32 	%f53, [%r7+32];
	ld.shared.f32 	%f54, [%r40+1024];
	fma.rn.f32 	%f55, %f53, %f54, %f50;
	ld.shared.f32 	%f56, [%r7+2080];
	fma.rn.f32 	%f57, %f54, %f56, %f52;
	ld.shared.f32 	%f58, [%r7+36];
	ld.shared.f32 	%f59, [%r40+1152];
	fma.rn.f32 	%f60, %f58, %f59, %f55;
	ld.shared.f32 	%f61, [%r7+2084];
	fma.rn.f32 	%f62, %f59, %f61, %f57;
	ld.shared.f32 	%f63, [%r7+40];
	ld.shared.f32 	%f64, [%r40+1280];
	fma.rn.f32 	%f65, %f63, %f64, %f60;
	ld.shared.f32 	%f66, [%r7+2088];
	fma.rn.f32 	%f67, %f64, %f66, %f62;
	ld.shared.f32 	%f68, [%r7+44];
	ld.shared.f32 	%f69, [%r40+1408];
	fma.rn.f32 	%f70, %f68, %f69, %f65;
	ld.shared.f32 	%f71, [%r7+2092];
	fma.rn.f32 	%f72, %f69, %f71, %f67;
	ld.shared.f32 	%f73, [%r7+48];
	ld.shared.f32 	%f74, [%r40+1536];
	fma.rn.f32 	%f75, %f73, %f74, %f70;
	ld.shared.f32 	%f76, [%r7+2096];
	fma.rn.f32 	%f77, %f74, %f76, %f72;
	ld.shared.f32 	%f78, [%r7+52];
	ld.shared.f32 	%f79, [%r40+1664];
	fma.rn.f32 	%f80, %f78, %f79, %f75;
	ld.shared.f32 	%f81, [%r7+2100];
	fma.rn.f32 	%f82, %f79, %f81, %f77;
	ld.shared.f32 	%f83, [%r7+56];
	ld.shared.f32 	%f84, [%r40+1792];
	fma.rn.f32 	%f85, %f83, %f84, %f80;
	ld.shared.f32 	%f86, [%r7+2104];
	fma.rn.f32 	%f87, %f84, %f86, %f82;
	ld.shared.f32 	%f88, [%r7+60];
	ld.shared.f32 	%f89, [%r40+1920];
	fma.rn.f32 	%f90, %f88, %f89, %f85;
	ld.shared.f32 	%f91, [%r7+2108];
	fma.rn.f32 	%f92, %f89, %f91, %f87;
	ld.shared.f32 	%f93, [%r7+64];
	ld.shared.f32 	%f94, [%r40+2048];
	fma.rn.f32 	%f95, %f93, %f94, %f90;
	ld.shared.f32 	%f96, [%r7+2112];
	fma.rn.f32 	%f97, %f94, %f96, %f92;
	ld.shared.f32 	%f98, [%r7+68];
	ld.shared.f32 	%f99, [%r40+2176];
	fma.rn.f32 	%f100, %f98, %f99, %f95;
	ld.shared.f32 	%f101, [%r7+2116];
	fma.rn.f32 	%f102, %f99, %f101, %f97;
	ld.shared.f32 	%f103, [%r7+72];
	ld.shared.f32 	%f104, [%r40+2304];
	fma.rn.f32 	%f105, %f103, %f104, %f100;
	ld.shared.f32 	%f106, [%r7+2120];
	fma.rn.f32 	%f107, %f104, %f106, %f102;
	ld.shared.f32 	%f108, [%r7+76];
	ld.shared.f32 	%f109, [%r40+2432];
	fma.rn.f32 	%f110, %f108, %f109, %f105;
	ld.shared.f32 	%f111, [%r7+2124];
	fma.rn.f32 	%f112, %f109, %f111, %f107;
	ld.shared.f32 	%f113, [%r7+80];
	ld.shared.f32 	%f114, [%r40+2560];
	fma.rn.f32 	%f115, %f113, %f114, %f110;
	ld.shared.f32 	%f116, [%r7+2128];
	fma.rn.f32 	%f117, %f114, %f116, %f112;
	ld.shared.f32 	%f118, [%r7+84];
	ld.shared.f32 	%f119, [%r40+2688];
	fma.rn.f32 	%f120, %f118, %f119, %f115;
	ld.shared.f32 	%f121, [%r7+2132];
	fma.rn.f32 	%f122, %f119, %f121, %f117;
	ld.shared.f32 	%f123, [%r7+88];
	ld.shared.f32 	%f124, [%r40+2816];
	fma.rn.f32 	%f125, %f123, %f124, %f120;
	ld.shared.f32 	%f126, [%r7+2136];
	fma.rn.f32 	%f127, %f124, %f126, %f122;
	ld.shared.f32 	%f128, [%r7+92];
	ld.shared.f32 	%f129, [%r40+2944];
	fma.rn.f32 	%f130, %f128, %f129, %f125;
	ld.shared.f32 	%f131, [%r7+2140];
	fma.rn.f32 	%f132, %f129, %f131, %f127;
	ld.shared.f32 	%f133, [%r7+96];
	ld.shared.f32 	%f134, [%r40+3072];
	fma.rn.f32 	%f135, %f133, %f134, %f130;
	ld.shared.f32 	%f136, [%r7+2144];
	fma.rn.f32 	%f137, %f134, %f136, %f132;
	ld.shared.f32 	%f138, [%r7+100];
	ld.shared.f32 	%f139, [%r40+3200];
	fma.rn.f32 	%f140, %f138, %f139, %f135;
	ld.shared.f32 	%f141, [%r7+2148];
	fma.rn.f32 	%f142, %f139, %f141, %f137;
	ld.shared.f32 	%f143, [%r7+104];
	ld.shared.f32 	%f144, [%r40+3328];
	fma.rn.f32 	%f145, %f143, %f144, %f140;
	ld.shared.f32 	%f146, [%r7+2152];
	fma.rn.f32 	%f147, %f144, %f146, %f142;
	ld.shared.f32 	%f148, [%r7+108];
	ld.shared.f32 	%f149, [%r40+3456];
	fma.rn.f32 	%f150, %f148, %f149, %f145;
	ld.shared.f32 	%f151, [%r7+2156];
	fma.rn.f32 	%f152, %f149, %f151, %f147;
	ld.shared.f32 	%f153, [%r7+112];
	ld.shared.f32 	%f154, [%r40+3584];
	fma.rn.f32 	%f155, %f153, %f154, %f150;
	ld.shared.f32 	%f156, [%r7+2160];
	fma.rn.f32 	%f157, %f154, %f156, %f152;
	ld.shared.f32 	%f158, [%r7+116];
	ld.shared.f32 	%f159, [%r40+3712];
	fma.rn.f32 	%f160, %f158, %f159, %f155;
	ld.shared.f32 	%f161, [%r7+2164];
	fma.rn.f32 	%f162, %f159, %f161, %f157;
	ld.shared.f32 	%f163, [%r7+120];
	ld.shared.f32 	%f164, [%r40+3840];
	fma.rn.f32 	%f165, %f163, %f164, %f160;
	ld.shared.f32 	%f166, [%r7+2168];
	fma.rn.f32 	%f167, %f164, %f166, %f162;
	ld.shared.f32 	%f168, [%r7+124];
	ld.shared.f32 	%f169, [%r40+3968];
	fma.rn.f32 	%f173, %f168, %f169, %f165;
	ld.shared.f32 	%f170, [%r7+2172];
	fma.rn.f32 	%f174, %f169, %f170, %f167;
	bar.sync 	0;
	add.s32 	%r50, %r50, 32;
	add.s32 	%r49, %r49, %r4;
	add.s32 	%r48, %r48, %r4;
	add.s32 	%r47, %r47, 32;
	add.s32 	%r46, %r46, 32;
	setp.lt.s32 	%p2, %r50, %r13;
	@%p2 bra 	$L__BB1_2;
$L__BB1_3:
	cvta.to.global.u64 	%rd14, %rd5;
	add.s32 	%r41, %r5, %r6;
	mad.lo.s32 	%r42, %r24, %r3, %r2;
	add.s32 	%r43, %r42, %r41;
	mul.wide.s32 	%rd15, %r43, 4;
	add.s64 	%rd16, %rd14, %rd15;
	st.global.f32 	[%rd16], %f173;
	shl.b32 	%r44, %r24, 4;
	add.s32 	%r45, %r43, %r44;
	mul.wide.s32 	%rd17, %r45, 4;
	add.s64 	%rd18, %rd14, %rd17;
	st.global.f32 	[%rd18], %f174;
	ret;

}
	// .globl	_Z13kernel_smem_5PfS_iS_
.visible .entry _Z13kernel_smem_5PfS_iS_(
	.param .u64 .ptr .align 1 _Z13kernel_smem_5PfS_iS__param_0,
	.param .u64 .ptr .align 1 _Z13kernel_smem_5PfS_iS__param_1,
	.param .u32 _Z13kernel_smem_5PfS_iS__param_2,
	.param .u64 .ptr .align 1 _Z13kernel_smem_5PfS_iS__param_3
)
{
	.reg .pred 	%p<3>;
	.reg .b32 	%r<74>;
	.reg .b32 	%f<315>;
	.reg .b64 	%rd<34>;
	// demoted variable
	.shared .align 4 .b8 _ZZ13kernel_smem_5PfS_iS_E2as[4096];
	// demoted variable
	.shared .align 4 .b8 _ZZ13kernel_smem_5PfS_iS_E2bs[4096];
	ld.param.u32 	%r35, [_Z13kernel_smem_5PfS_iS__param_2];
	mov.u32 	%r36, %ctaid.x;
	mov.u32 	%r1, %ctaid.y;
	mov.u32 	%r2, %tid.x;
	mov.u32 	%r3, %tid.y;
	shl.b32 	%r4, %r35, 5;
	mul.lo.s32 	%r5, %r4, %r1;
	shl.b32 	%r6, %r36, 5;
	setp.lt.s32 	%p1, %r35, 1;
	mov.f32 	%f311, 0f00000000;
	mov.f32 	%f312, %f311;
	mov.f32 	%f313, %f311;
	mov.f32 	%f314, %f311;
	@%p1 bra 	$L__BB2_3;
	shl.b32 	%r37, %r3, 7;
	mov.u32 	%r38, _ZZ13kernel_smem_5PfS_iS_E2as;
	add.s32 	%r7, %r38, %r37;
	mad.lo.s32 	%r39, %r35, %r3, %r2;
	add.s32 	%r72, %r39, %r6;
	add.s32 	%r40, %r3, 8;
	mad.lo.s32 	%r41, %r35, %r40, %r2;
	add.s32 	%r71, %r41, %r6;
	add.s32 	%r42, %r3, 16;
	mad.lo.s32 	%r43, %r35, %r42, %r2;
	add.s32 	%r70, %r43, %r6;
	add.s32 	%r44, %r3, 24;
	mad.lo.s32 	%r45, %r35, %r44, %r2;
	add.s32 	%r69, %r45, %r6;
	shl.b32 	%r46, %r1, 5;
	add.s32 	%r47, %r3, %r46;
	mad.lo.s32 	%r68, %r35, %r47, %r2;
	add.s32 	%r48, %r47, 8;
	mad.lo.s32 	%r67, %r35, %r48, %r2;
	add.s32 	%r49, %r47, 16;
	mad.lo.s32 	%r66, %r35, %r49, %r2;
	add.s32 	%r50, %r47, 24;
	mad.lo.s32 	%r65, %r35, %r50, %r2;
	add.s32 	%r16, %r5, %r35;
	mov.f32 	%f314, 0f00000000;
	mov.u32 	%r73, %r5;
	mov.f32 	%f313, %f314;
	mov.f32 	%f312, %f314;
	mov.f32 	%f311, %f314;
$L__BB2_2:
	ld.param.u64 	%rd32, [_Z13kernel_smem_5PfS_iS__param_1];
	ld.param.u64 	%rd31, [_Z13kernel_smem_5PfS_iS__param_0];
	mul.wide.s32 	%rd4, %r72, 4;
	cvta.to.global.u64 	%rd5, %rd32;
	add.s64 	%rd6, %rd5, %rd4;
	mul.wide.s32 	%rd7, %r71, 4;
	add.s64 	%rd8, %rd5, %rd7;
	mul.wide.s32 	%rd9, %r70, 4;
	add.s64 	%rd10, %rd5, %rd9;
	mul.wide.s32 	%rd11, %r69, 4;
	add.s64 	%rd12, %rd5, %rd11;
	mul.wide.s32 	%rd13, %r68, 4;
	cvta.to.global.u64 	%rd14, %rd31;
	add.s64 	%rd15, %rd14, %rd13;
	mul.wide.s32 	%rd16, %r67, 4;
	add.s64 	%rd17, %rd14, %rd16;
	mul.wide.s32 	%rd18, %r66, 4;
	add.s64 	%rd19, %rd14, %rd18;
	mul.wide.s32 	%rd20, %r65, 4;
	add.s64 	%rd21, %rd14, %rd20;
	ld.global.f32 	%f15, [%rd15];
	shl.b32 	%r51, %r2, 2;
	add.s32 	%r52, %r7, %r51;
	st.shared.f32 	[%r52], %f15;
	ld.global.f32 	%f16, [%rd6];
	shl.b32 	%r53, %r3, 7;
	mov.u32 	%r54, _ZZ13kernel_smem_5PfS_iS_E2bs;
	add.s32 	%r55, %r54, %r51;
	add.s32 	%r56, %r55, %r53;
	st.shared.f32 	[%r56], %f16;
	ld.global.f32 	%f17, [%rd17];
	st.shared.f32 	[%r52+1024], %f17;
	ld.global.f32 	%f18, [%rd8];
	st.shared.f32 	[%r56+1024], %f18;
	ld.global.f32 	%f19, [%rd19];
	st.shared.f32 	[%r52+2048], %f19;
	ld.global.f32 	%f20, [%rd10];
	st.shared.f32 	[%r56+2048], %f20;
	ld.global.f32 	%f21, [%rd21];
	st.shared.f32 	[%r52+3072], %f21;
	ld.global.f32 	%f22, [%rd12];
	st.shared.f32 	[%r56+3072], %f22;
	bar.sync 	0;
	ld.shared.f32 	%f23, [%r7];
	ld.shared.f32 	%f24, [%r55];
	fma.rn.f32 	%f25, %f23, %f24, %f311;
	ld.shared.f32 	%f26, [%r7+1024];
	fma.rn.f32 	%f27, %f24, %f26, %f312;
	ld.shared.f32 	%f28, [%r7+2048];
	fma.rn.f32 	%f29, %f28, %f24, %f313;
	ld.shared.f32 	%f30, [%r7+3072];
	fma.rn.f32 	%f31, %f24, %f30, %f314;
	ld.shared.f32 	%f32, [%r7+4];
	ld.shared.f32 	%f33, [%r55+128];
	fma.rn.f32 	%f34, %f32, %f33, %f25;
	ld.shared.f32 	%f35, [%r7+1028];
	fma.rn.f32 	%f36, %f33, %f35, %f27;
	ld.shared.f32 	%f37, [%r7+2052];
	fma.rn.f32 	%f38, %f37, %f33, %f29;
	ld.shared.f32 	%f39, [%r7+3076];
	fma.rn.f32 	%f40, %f33, %f39, %f31;
	ld.shared.f32 	%f41, [%r7+8];
	ld.shared.f32 	%f42, [%r55+256];
	fma.rn.f32 	%f43, %f41, %f42, %f34;
	ld.shared.f32 	%f44, [%r7+1032];
	fma.rn.f32 	%f45, %f42, %f44, %f36;
	ld.shared.f32 	%f46, [%r7+2056];
	fma.rn.f32 	%f47, %f46, %f42, %f38;
	ld.shared.f32 	%f48, [%r7+3080];
	fma.rn.f32 	%f49, %f42, %f48, %f40;
	ld.shared.f32 	%f50, [%r7+12];
	ld.shared.f32 	%f51, [%r55+384];
	fma.rn.f32 	%f52, %f50, %f51, %f43;
	ld.shared.f32 	%f53, [%r7+1036];
	fma.rn.f32 	%f54, %f51, %f53, %f45;
	ld.shared.f32 	%f55, [%r7+2060];
	fma.rn.f32 	%f56, %f55, %f51, %f47;
	ld.shared.f32 	%f57, [%r7+3084];
	fma.rn.f32 	%f58, %f51, %f57, %f49;
	ld.shared.f32 	%f59, [%r7+16];
	ld.shared.f32 	%f60, [%r55+512];
	fma.rn.f32 	%f61, %f59, %f60, %f52;
	ld.shared.f32 	%f62, [%r7+1040];
	fma.rn.f32 	%f63, %f60, %f62, %f54;
	ld.shared.f32 	%f64, [%r7+2064];
	fma.rn.f32 	%f65, %f64, %f60, %f56;
	ld.shared.f32 	%f66, [%r7+3088];
	fma.rn.f32 	%f67, %f60, %f66, %f58;
	ld.shared.f32 	%f68, [%r7+20];
	ld.shared.f32 	%f69, [%r55+640];
	fma.rn.f32 	%f70, %f68, %f69, %f61;
	ld.shared.f32 	%f71, [%r7+1044];
	fma.rn.f32 	%f72, %f69, %f71, %f63;
	ld.shared.f32 	%f73, [%r7+2068];
	fma.rn.f32 	%f74, %f73, %f69, %f65;
	ld.shared.f32 	%f75, [%r7+3092];
	fma.rn.f32 	%f76, %f69, %f75, %f67;
	ld.shared.f32 	%f77, [%r7+24];
	ld.shared.f32 	%f78, [%r55+768];
	fma.rn.f32 	%f79, %f77, %f78, %f70;
	ld.shared.f32 	%f80, [%r7+1048];
	fma.rn.f32 	%f81, %f78, %f80, %f72;
	ld.shared.f32 	%f82, [%r7+2072];
	fma.rn.f32 	%f83, %f82, %f78, %f74;
	ld.shared.f32 	%f84, [%r7+3096];
	fma.rn.f32 	%f85, %f78, %f84, %f76;
	ld.shared.f32 	%f86, [%r7+28];
	ld.shared.f32 	%f87, [%r55+896];
	fma.rn.f32 	%f88, %f86, %f87, %f79;
	ld.shared.f32 	%f89, [%r7+1052];
	fma.rn.f32 	%f90, %f87, %f89, %f81;
	ld.shared.f32 	%f91, [%r7+2076];
	fma.rn.f32 	%f92, %f91, %f87, %f83;
	ld.shared.f32 	%f93, [%r7+3100];
	fma.rn.f32 	%f94, %f87, %f93, %f85;
	ld.shared.f32 	%f95, [%r7+32];
	ld.shared.f32 	%f96, [%r55+1024];
	fma.rn.f32 	%f97, %f95, %f96, %f88;
	ld.shared.f32 	%f98, [%r7+1056];
	fma.rn.f32 	%f99, %f96, %f98, %f90;
	ld.shared.f32 	%f100, [%r7+2080];
	fma.rn.f32 	%f101, %f100, %f96, %f92;
	ld.shared.f32 	%f102, [%r7+3104];
	fma.rn.f32 	%f103, %f96, %f102, %f94;
	ld.shared.f32 	%f104, [%r7+36];
	ld.shared.f32 	%f105, [%r55+1152];
	fma.rn.f32 	%f106, %f104, %f105, %f97;
	ld.shared.f32 	%f107, [%r7+1060];
	fma.rn.f32 	%f108, %f105, %f107, %f99;
	ld.shared.f32 	%f109, [%r7+2084];
	fma.rn.f32 	%f110, %f109, %f105, %f101;
	ld.shared.f32 	%f111, [%r7+3108];
	fma.rn.f32 	%f112, %f105, %f111, %f103;
	ld.shared.f32 	%f113, [%r7+40];
	ld.shared.f32 	%f114, [%r55+1280];
	fma.rn.f32 	%f115, %f113, %f114, %f106;
	ld.shared.f32 	%f116, [%r7+1064];
	fma.rn.f32 	%f117, %f114, %f116, %f108;
	ld.shared.f32 	%f118, [%r7+2088];
	fma.rn.f32 	%f119, %f118, %f114, %f110;
	ld.shared.f32 	%f120, [%r7+3112];
	fma.rn.f32 	%f121, %f114, %f120, %f112;
	ld.shared.f32 	%f122, [%r7+44];
	ld.shared.f32 	%f123, [%r55+1408];
	fma.rn.f32 	%f124, %f122, %f123, %f115;
	ld.shared.f32 	%f125, [%r7+1068];
	fma.rn.f32 	%f126, %f123, %f125, %f117;
	ld.shared.f32 	%f127, [%r7+2092];
	fma.rn.f32 	%f128, %f127, %f123, %f119;
	ld.shared.f32 	%f129, [%r7+3116];
	fma.rn.f32 	%f130, %f123, %f129, %f121;
	ld.shared.f32 	%f131, [%r7+48];
	ld.shared.f32 	%f132, [%r55+1536];
	fma.rn.f32 	%f133, %f131, %f132, %f124;
	ld.shared.f32 	%f134, [%r7+1072];
	fma.rn.f32 	%f135, %f132, %f134, %f126;
	ld.shared.f32 	%f136, [%r7+2096];
	fma.rn.f32 	%f137, %f136, %f132, %f128;
	ld.shared.f32 	%f138, [%r7+3120];
	fma.rn.f32 	%f139, %f132, %f138, %f130;
	ld.shared.f32 	%f140, [%r7+52];
	ld.shared.f32 	%f141, [%r55+1664];
	fma.rn.f32 	%f142, %f140, %f141, %f133;
	ld.shared.f32 	%f143, [%r7+1076];
	fma.rn.f32 	%f144, %f141, %f143, %f135;
	ld.shared.f32 	%f145, [%r7+2100];
	fma.rn.f32 	%f146, %f145, %f141, %f137;
	ld.shared.f32 	%f147, [%r7+3124];
	fma.rn.f32 	%f148, %f141, %f147, %f139;
	ld.shared.f32 	%f149, [%r7+56];
	ld.shared.f32 	%f150, [%r55+1792];
	fma.rn.f32 	%f151, %f149, %f150, %f142;
	ld.shared.f32 	%f152, [%r7+1080];
	fma.rn.f32 	%f153, %f150, %f152, %f144;
	ld.shared.f32 	%f154, [%r7+2104];
	fma.rn.f32 	%f155, %f154, %f150, %f146;
	ld.shared.f32 	%f156, [%r7+3128];
	fma.rn.f32 	%f157, %f150, %f156, %f148;
	ld.shared.f32 	%f158, [%r7+60];
	ld.shared.f32 	%f159, [%r55+1920];
	fma.rn.f32 	%f160, %f158, %f159, %f151;
	ld.shared.f32 	%f161, [%r7+1084];
	fma.rn.f32 	%f162, %f159, %f161, %f153;
	ld.shared.f32 	%f163, [%r7+2108];
	fma.rn.f32 	%f164, %f163, %f159, %f155;
	ld.shared.f32 	%f165, [%r7+3132];
	fma.rn.f32 	%f166, %f159, %f165, %f157;
	ld.shared.f32 	%f167, [%r7+64];
	ld.shared.f32 	%f168, [%r55+2048];
	fma.rn.f32 	%f169, %f167, %f168, %f160;
	ld.shared.f32 	%f170, [%r7+1088];
	fma.rn.f32 	%f171, %f168, %f170, %f162;
	ld.shared.f32 	%f172, [%r7+2112];
	fma.rn.f32 	%f173, %f172, %f168, %f164;
	ld.shared.f32 	%f174, [%r7+3136];
	fma.rn.f32 	%f175, %f168, %f174, %f166;
	ld.shared.f32 	%f176, [%r7+68];
	ld.shared.f32 	%f177, [%r55+2176];
	fma.rn.f32 	%f178, %f176, %f177, %f169;
	ld.shared.f32 	%f179, [%r7+1092];
	fma.rn.f32 	%f180, %f177, %f179, %f171;
	ld.shared.f32 	%f181, [%r7+2116];
	fma.rn.f32 	%f182, %f181, %f177, %f173;
	ld.shared.f32 	%f183, [%r7+3140];
	fma.rn.f32 	%f184, %f177, %f183, %f175;
	ld.shared.f32 	%f185, [%r7+72];
	ld.shared.f32 	%f186, [%r55+2304];
	fma.rn.f32 	%f187, %f185, %f186, %f178;
	ld.shared.f32 	%f188, [%r7+1096];
	fma.rn.f32 	%f189, %f186, %f188, %f180;
	ld.shared.f32 	%f190, [%r7+2120];
	fma.rn.f32 	%f191, %f190, %f186, %f182;
	ld.shared.f32 	%f192, [%r7+3144];
	fma.rn.f32 	%f193, %f186, %f192, %f184;
	ld.shared.f32 	%f194, [%r7+76];
	ld.shared.f32 	%f195, [%r55+2432];
	fma.rn.f32 	%f196, %f194, %f195, %f187;
	ld.shared.f32 	%f197, [%r7+1100];
	fma.rn.f32 	%f198, %f195, %f197, %f189;
	ld.shared.f32 	%f199, [%r7+2124];
	fma.rn.f32 	%f200, %f199, %f195, %f191;
	ld.shared.f32 	%f201, [%r7+3148];
	fma.rn.f32 	%f202, %f195, %f201, %f193;
	ld.shared.f32 	%f203, [%r7+80];
	ld.shared.f32 	%f204, [%r55+2560];
	fma.rn.f32 	%f205, %f203, %f204, %f196;
	ld.shared.f32 	%f206, [%r7+1104];
	fma.rn.f32 	%f207, %f204, %f206, %f198;
	ld.shared.f32 	%f208, [%r7+2128];
	fma.rn.f32 	%f209, %f208, %f204, %f200;
	ld.shared.f32 	%f210, [%r7+3152];
	fma.rn.f32 	%f211, %f204, %f210, %f202;
	ld.shared.f32 	%f212, [%r7+84];
	ld.shared.f32 	%f213, [%r55+2688];
	fma.rn.f32 	%f214, %f212, %f213, %f205;
	ld.shared.f32 	%f215, [%r7+1108];
	fma.rn.f32 	%f216, %f213, %f215, %f207;
	ld.shared.f32 	%f217, [%r7+2132];
	fma.rn.f32 	%f218, %f217, %f213, %f209;
	ld.shared.f32 	%f219, [%r7+3156];
	fma.rn.f32 	%f220, %f213, %f219, %f211;
	ld.shared.f32 	%f221, [%r7+88];
	ld.shared.f32 	%f222, [%r55+2816];
	fma.rn.f32 	%f223, %f221, %f222, %f214;
	ld.shared.f32 	%f224, [%r7+1112];
	fma.rn.f32 	%f225, %f222, %f224, %f216;
	ld.shared.f32 	%f226, [%r7+2136];
	fma.rn.f32 	%f227, %f226, %f222, %f218;
	ld.shared.f32 	%f228, [%r7+3160];
	fma.rn.f32 	%f229, %f222, %f228, %f220;
	ld.shared.f32 	%f230, [%r7+92];
	ld.shared.f32 	%f231, [%r55+2944];
	fma.rn.f32 	%f232, %f230, %f231, %f223;
	ld.shared.f32 	%f233, [%r7+1116];
	fma.rn.f32 	%f234, %f231, %f233, %f225;
	ld.shared.f32 	%f235, [%r7+2140];
	fma.rn.f32 	%f236, %f235, %f231, %f227;
	ld.shared.f32 	%f237, [%r7+3164];
	fma.rn.f32 	%f238, %f231, %f237, %f229;
	ld.shared.f32 	%f239, [%r7+96];
	ld.shared.f32 	%f240, [%r55+3072];
	fma.rn.f32 	%f241, %f239, %f240, %f232;
	ld.shared.f32 	%f242, [%r7+1120];
	fma.rn.f32 	%f243, %f240, %f242, %f234;
	ld.shared.f32 	%f244, [%r7+2144];
	fma.rn.f32 	%f245, %f244, %f240, %f236;
	ld.shared.f32 	%f246, [%r7+3168];
	fma.rn.f32 	%f247, %f240, %f246, %f238;
	ld.shared.f32 	%f248, [%r7+100];
	ld.shared.f32 	%f249, [%r55+3200];
	fma.rn.f32 	%f250, %f248, %f249, %f241;
	ld.shared.f32 	%f251, [%r7+1124];
	fma.rn.f32 	%f252, %f249, %f251, %f243;
	ld.shared.f32 	%f253, [%r7+2148];
	fma.rn.f32 	%f254, %f253, %f249, %f245;
	ld.shared.f32 	%f255, [%r7+3172];
	fma.rn.f32 	%f256, %f249, %f255, %f247;
	ld.shared.f32 	%f257, [%r7+104];
	ld.shared.f32 	%f258, [%r55+3328];
	fma.rn.f32 	%f259, %f257, %f258, %f250;
	ld.shared.f32 	%f260, [%r7+1128];
	fma.rn.f32 	%f261, %f258, %f260, %f252;
	ld.shared.f32 	%f262, [%r7+2152];
	fma.rn.f32 	%f263, %f262, %f258, %f254;
	ld.shared.f32 	%f264, [%r7+3176];
	fma.rn.f32 	%f265, %f258, %f264, %f256;
	ld.shared.f32 	%f266, [%r7+108];
	ld.shared.f32 	%f267, [%r55+3456];
	fma.rn.f32 	%f268, %f266, %f267, %f259;
	ld.shared.f32 	%f269, [%r7+1132];
	fma.rn.f32 	%f270, %f267, %f269, %f261;
	ld.shared.f32 	%f271, [%r7+2156];
	fma.rn.f32 	%f272, %f271, %f267, %f263;
	ld.shared.f32 	%f273, [%r7+3180];
	fma.rn.f32 	%f274, %f267, %f273, %f265;
	ld.shared.f32 	%f275, [%r7+112];
	ld.shared.f32 	%f276, [%r55+3584];
	fma.rn.f32 	%f277, %f275, %f276, %f268;
	ld.shared.f32 	%f278, [%r7+1136];
	fma.rn.f32 	%f279, %f276, %f278, %f270;
	ld.shared.f32 	%f280, [%r7+2160];
	fma.rn.f32 	%f281, %f280, %f276, %f272;
	ld.shared.f32 	%f282, [%r7+3184];
	fma.rn.f32 	%f283, %f276, %f282, %f274;
	ld.shared.f32 	%f284, [%r7+116];
	ld.shared.f32 	%f285, [%r55+3712];
	fma.rn.f32 	%f286, %f284, %f285, %f277;
	ld.shared.f32 	%f287, [%r7+1140];
	fma.rn.f32 	%f288, %f285, %f287, %f279;
	ld.shared.f32 	%f289, [%r7+2164];
	fma.rn.f32 	%f290, %f289, %f285, %f281;
	ld.shared.f32 	%f291, [%r7+3188];
	fma.rn.f32 	%f292, %f285, %f291, %f283;
	ld.shared.f32 	%f293, [%r7+120];
	ld.shared.f32 	%f294, [%r55+3840];
	fma.rn.f32 	%f295, %f293, %f294, %f286;
	ld.shared.f32 	%f296, [%r7+1144];
	fma.rn.f32 	%f297, %f294, %f296, %f288;
	ld.shared.f32 	%f298, [%r7+2168];
	fma.rn.f32 	%f299, %f298, %f294, %f290;
	ld.shared.f32 	%f300, [%r7+3192];
	fma.rn.f32 	%f301, %f294, %f300, %f292;
	ld.shared.f32 	%f302, [%r7+124];
	ld.shared.f32 	%f303, [%r55+3968];
	fma.rn.f32 	%f311, %f302, %f303, %f295;
	ld.shared.f32 	%f304, [%r7+1148];
	fma.rn.f32 	%f312, %f303, %f304, %f297;
	ld.shared.f32 	%f305, [%r7+2172];
	fma.rn.f32 	%f313, %f305, %f303, %f299;
	ld.shared.f32 	%f306, [%r7+3196];
	fma.rn.f32 	%f314, %f303, %f306, %f301;
	bar.sync 	0;
	add.s32 	%r73, %r73, 32;
	add.s32 	%r72, %r72, %r4;
	add.s32 	%r71, %r71, %r4;
	add.s32 	%r70, %r70, %r4;
	add.s32 	%r69, %r69, %r4;
	add.s32 	%r68, %r68, 32;
	add.s32 	%r67, %r67, 32;
	add.s32 	%r66, %r66, 32;
	add.s32 	%r65, %r65, 32;
	setp.lt.s32 	%p2, %r73, %r16;
	@%p2 bra 	$L__BB2_2;
$L__BB2_3:
	ld.param.u64 	%rd33, [_Z13kernel_smem_5PfS_iS__param_3];
	cvta.to.global.u64 	%rd22, %rd33;
	add.s32 	%r57, %r5, %r6;
	mad.lo.s32 	%r58, %r35, %r3, %r2;
	add.s32 	%r59, %r58, %r57;
	mul.wide.s32 	%rd23, %r59, 4;
	add.s64 	%rd24, %rd22, %rd23;
	st.global.f32 	[%rd24], %f311;
	shl.b32 	%r60, %r35, 3;
	add.s32 	%r61, %r59, %r60;
	mul.wide.s32 	%rd25, %r61, 4;
	add.s64 	%rd26, %rd22, %rd25;
	st.global.f32 	[%rd26], %f312;
	shl.b32 	%r62, %r35, 4;
	add.s32 	%r63, %r59, %r62;
	mul.wide.s32 	%rd27, %r63, 4;
	add.s64 	%rd28, %rd22, %rd27;
	st.global.f32 	[%rd28], %f313;
	add.s32 	%r64, %r63, %r60;
	mul.wide.s32 	%rd29, %r64, 4;
	add.s64 	%rd30, %rd22, %rd29;
	st.global.f32 	[%rd30], %f314;
	ret;

}


// ===== COMPILED SASS (sm_100) =====

	.target	sm_100

	.elftype	@"ET_EXEC"


//--------------------- .note.nv.tkinfo           --------------------------
	.section	.note.nv.tkinfo,"",@"SHT_NOTE"
	.sectionflags	@"SHF_NOTE_NV_TKINFO"
	.tkinfo
        /*0018*/ 	.word	0x00000002
        /*0030*/ 	.string	""
        /*0030*/ 	.string	"ptxas"
        /*0030*/ 	.string	"Cuda compilation tools, release 13.0, V13.0.88"
        /*0030*/ 	.string	"Build cuda_13.0.r13.0/compiler.36424714_0"
        /*0030*/ 	.string	"-arch sm_100 -m 64 "



//--------------------- .note.nv.cuinfo           --------------------------
	.section	.note.nv.cuinfo,"",@"SHT_NOTE"
	.sectionflags	@"SHF_NOTE_NV_CUINFO"
        /*0018*/ 	.short	0x0002
        /*001a*/ 	.short	0x0064
        /*001c*/ 	.short	0x0082
	.zero		2


//--------------------- .nv.info                  --------------------------
	.section	.nv.info,"",@"SHT_CUDA_INFO"
	.align	4


	//----- nvinfo : EIATTR_REGCOUNT
	.align		4
        /*0000*/ 	.byte	0x04, 0x2f
        /*0002*/ 	.short	(.L_1 - .L_0)
	.align		4
.L_0:
        /*0004*/ 	.word	index@(_Z13kernel_smem_3PfS_iS_)
        /*0008*/ 	.word	0x00000020


	//----- nvinfo : EIATTR_FRAME_SIZE
	.align		4
.L_1:
        /*000c*/ 	.byte	0x04, 0x11
        /*000e*/ 	.short	(.L_3 - .L_2)
	.align		4
.L_2:
        /*0010*/ 	.word	index@(_Z13kernel_smem_3PfS_iS_)
        /*0014*/ 	.word	0x00000000


	//----- nvinfo : EIATTR_REGCOUNT
	.align		4
.L_3:
        /*0018*/ 	.byte	0x04, 0x2f
        /*001a*/ 	.short	(.L_5 - .L_4)
	.align		4
.L_4:
        /*001c*/ 	.word	index@(_Z13kernel_smem_4PfS_iS_)
        /*0020*/ 	.word	0x00000020


	//----- nvinfo : EIATTR_FRAME_SIZE
	.align		4
.L_5:
        /*0024*/ 	.byte	0x04, 0x11
        /*0026*/ 	.short	(.L_7 - .L_6)
	.align		4
.L_6:
        /*0028*/ 	.word	index@(_Z13kernel_smem_4PfS_iS_)
        /*002c*/ 	.word	0x00000000


	//----- nvinfo : EIATTR_REGCOUNT
	.align		4
.L_7:
        /*0030*/ 	.byte	0x04, 0x2f
        /*0032*/ 	.short	(.L_9 - .L_8)
	.align		4
.L_8:
        /*0034*/ 	.word	index@(_Z13kernel_smem_5PfS_iS_)
        /*0038*/ 	.word	0x00000030


	//----- nvinfo : EIATTR_FRAME_SIZE
	.align		4
.L_9:
        /*003c*/ 	.byte	0x04, 0x11
        /*003e*/ 	.short	(.L_11 - .L_10)
	.align		4
.L_10:
        /*0040*/ 	.word	index@(_Z13kernel_smem_5PfS_iS_)
        /*0044*/ 	.word	0x00000000


	//----- nvinfo : EIATTR_MIN_STACK_SIZE
	.align		4
.L_11:
        /*0048*/ 	.byte	0x04, 0x12
        /*004a*/ 	.short	(.L_13 - .L_12)
	.align		4
.L_12:
        /*004c*/ 	.word	index@(_Z13kernel_smem_5PfS_iS_)
        /*0050*/ 	.word	0x00000000


	//----- nvinfo : EIATTR_MIN_STACK_SIZE
	.align		4
.L_13:
        /*0054*/ 	.byte	0x04, 0x12
        /*0056*/ 	.short	(.L_15 - .L_14)
	.align		4
.L_14:
        /*0058*/ 	.word	index@(_Z13kernel_smem_4PfS_iS_)
        /*005c*/ 	.word	0x00000000


	//----- nvinfo : EIATTR_MIN_STACK_SIZE
	.align		4
.L_15:
        /*0060*/ 	.byte	0x04, 0x12
        /*0062*/ 	.short	(.L_17 - .L_16)
	.align		4
.L_16:
        /*0064*/ 	.word	index@(_Z13kernel_smem_3PfS_iS_)
        /*0068*/ 	.word	0x00000000
.L_17:


//--------------------- .nv.compat                --------------------------
	.section	.nv.compat,"",@"SHT_CUDA_COMPAT_INFO"
	.align	4
        /*0000*/ 	.byte	0x02, 0x09, 0x00, 0x00, 0x02, 0x02, 0x01, 0x00, 0x02, 0x05, 0x05, 0x00, 0x03, 0x07, 0x01, 0x01
        /*0010*/ 	.byte	0x02, 0x03, 0x00, 0x00, 0x02, 0x06, 0x01, 0x00, 0x04, 0x0b, 0x08, 0x00, 0x09, 0x00, 0x00, 0x00
        /*0020*/ 	.byte	0x00, 0x00, 0x00, 0x00


//--------------------- .nv.info._Z13kernel_smem_5PfS_iS_ --------------------------
	.section	.nv.info._Z13kernel_smem_5PfS_iS_,"",@"SHT_CUDA_INFO"
	.sectionflags	@""
	.align	4


	//----- nvinfo : EIATTR_CUDA_API_VERSION
	.align		4
        /*0000*/ 	.byte	0x04, 0x37
        /*0002*/ 	.short	(.L_19 - .L_18)
.L_18:
        /*0004*/ 	.word	0x00000082


	//----- nvinfo : EIATTR_KPARAM_INFO
	.align		4
.L_19:
        /*0008*/ 	.byte	0x04, 0x17
        /*000a*/ 	.short	(.L_21 - .L_20)
.L_20:
        /*000c*/ 	.word	0x00000000
        /*0010*/ 	.short	0x0003
        /*0012*/ 	.short	0x0018
        /*0014*/ 	.byte	0x00, 0xf5, 0x21, 0x00


	//----- nvinfo : EIATTR_KPARAM_INFO
	.align		4
.L_21:
        /*0018*/ 	.byte	0x04, 0x17
        /*001a*/ 	.short	(.L_23 - .L_22)
.L_22:
        /*001c*/ 	.word	0x00000000
        /*0020*/ 	.short	0x0002
        /*0022*/ 	.short	0x0010
        /*0024*/ 	.byte	0x00, 0xf0, 0x11, 0x00


	//----- nvinfo : EIATTR_KPARAM_INFO
	.align		4
.L_23:
        /*0028*/ 	.byte	0x04, 0x17
        /*002a*/ 	.short	(.L_25 - .L_24)
.L_24:
        /*002c*/ 	.word	0x00000000
        /*0030*/ 	.short	0x0001
        /*0032*/ 	.short	0x0008
        /*0034*/ 	.byte	0x00, 0xf5, 0x21, 0x00


	//----- nvinfo : EIATTR_KPARAM_INFO
	.align		4
.L_25:
        /*0038*/ 	.byte	0x04, 0x17
        /*003a*/ 	.short	(.L_27 - .L_26)
.L_26:
        /*003c*/ 	.word	0x00000000
        /*0040*/ 	.short	0x0000
        /*0042*/ 	.short	0x0000
        /*0044*/ 	.byte	0x00, 0xf5, 0x21, 0x00


	//----- nvinfo : EIATTR_SPARSE_MMA_MASK
	.align		4
.L_27:
        /*0048*/ 	.byte	0x03, 0x50
        /*004a*/ 	.short	0x0000


	//----- nvinfo : EIATTR_MAXREG_COUNT
	.align		4
        /*004c*/ 	.byte	0x03, 0x1b
        /*004e*/ 	.short	0x00ff


	//----- nvinfo : EIATTR_NUM_BARRIERS
	.align		4
        /*0050*/ 	.byte	0x02, 0x4c
        /*0052*/ 	.byte	0x01
	.zero		1


	//----- nvinfo : EIATTR_MERCURY_ISA_VERSION
	.align		4
        /*0054*/ 	.byte	0x03, 0x5f
        /*0056*/ 	.short	0x0101


	//----- nvinfo : EIATTR_VRC_CTA_INIT_COUNT
	.align		4
        /*0058*/ 	.byte	0x02, 0x4a
	.zero		1
	.zero		1


	//----- nvinfo : EIATTR_EXIT_INSTR_OFFSETS
	.align		4
        /*005c*/ 	.byte	0x04, 0x1c
        /*005e*/ 	.short	(.L_29 - .L_28)


	//   ....[0]....
.L_28:
        /*0060*/ 	.word	0x00001260


	//----- nvinfo : EIATTR_CBANK_PARAM_SIZE
	.align		4
.L_29:
        /*0064*/ 	.byte	0x03, 0x19
        /*0066*/ 	.short	0x0020


	//----- nvinfo : EIATTR_PARAM_CBANK
	.align		4
        /*0068*/ 	.byte	0x04, 0x0a
        /*006a*/ 	.short	(.L_31 - .L_30)
	.align		4
.L_30:
        /*006c*/ 	.word	index@(.nv.constant0._Z13kernel_smem_5PfS_iS_)
        /*0070*/ 	.short	0x0380
        /*0072*/ 	.short	0x0020


	//----- nvinfo : EIATTR_SW_WAR
	.align		4
.L_31:
        /*0074*/ 	.byte	0x04, 0x36
        /*0076*/ 	.short	(.L_33 - .L_32)
.L_32:
        /*0078*/ 	.word	0x00000008
.L_33:


//--------------------- .nv.info._Z13kernel_smem_4PfS_iS_ --------------------------
	.section	.nv.info._Z13kernel_smem_4PfS_iS_,"",@"SHT_CUDA_INFO"
	.sectionflags	@""
	.align	4


	//----- nvinfo : EIATTR_CUDA_API_VERSION
	.align		4
        /*0000*/ 	.byte	0x04, 0x37
        /*0002*/ 	.short	(.L_35 - .L_34)
.L_34:
        /*0004*/ 	.word	0x00000082


	//----- nvinfo : EIATTR_KPARAM_INFO
	.align		4
.L_35:
        /*0008*/ 	.byte	0x04, 0x17
        /*000a*/ 	.short	(.L_37 - .L_36)
.L_36:
        /*000c*/ 	.word	0x00000000
        /*0010*/ 	.short	0x0003
        /*0012*/ 	.short	0x0018
        /*0014*/ 	.byte	0x00, 0xf5, 0x21, 0x00


	//----- nvinfo : EIATTR_KPARAM_INFO
	.align		4
.L_37:
        /*0018*/ 	.byte	0x04, 0x17
        /*001a*/ 	.short	(.L_39 - .L_38)
.L_38:
        /*001c*/ 	.word	0x00000000
        /*0020*/ 	.short	0x0002
        /*0022*/ 	.short	0x0010
        /*0024*/ 	.byte	0x00, 0xf0, 0x11, 0x00


	//----- nvinfo : EIATTR_KPARAM_INFO
	.align		4
.L_39:
        /*0028*/ 	.byte	0x04, 0x17
        /*002a*/ 	.short	(.L_41 - .L_40)
.L_40:
        /*002c*/ 	.word	0x00000000
        /*0030*/ 	.short	0x0001
        /*0032*/ 	.short	0x0008
        /*0034*/ 	.byte	0x00, 0xf5, 0x21, 0x00


	//----- nvinfo : EIATTR_KPARAM_INFO
	.align		4
.L_41:
        /*0038*/ 	.byte	0x04, 0x17
        /*003a*/ 	.short	(.L_43 - .L_42)
.L_42:
        /*003c*/ 	.word	0x00000000
        /*0040*/ 	.short	0x0000
        /*0042*/ 	.short	0x0000
        /*0044*/ 	.byte	0x00, 0xf5, 0x21, 0x00


	//----- nvinfo : EIATTR_SPARSE_MMA_MASK
	.align		4
.L_43:
        /*0048*/ 	.byte	0x03, 0x50
        /*004a*/ 	.short	0x0000


	//----- nvinfo : EIATTR_MAXREG_COUNT
	.align		4
        /*004c*/ 	.byte	0x03, 0x1b
        /*004e*/ 	.short	0x00ff


	//----- nvinfo : EIATTR_NUM_BARRIERS
	.align		4
        /*0050*/ 	.byte	0x02, 0x4c
        /*0052*/ 	.byte	0x01
	.zero		1


	//----- nvinfo : EIATTR_MERCURY_ISA_VERSION
	.align		4
        /*0054*/ 	.byte	0x03, 0x5f
        /*0056*/ 	.short	0x0101


	//----- nvinfo : EIATTR_VRC_CTA_INIT_COUNT
	.align		4
        /*0058*/ 	.byte	0x02, 0x4a
	.zero		1
	.zero		1


	//----- nvinfo : EIATTR_EXIT_INSTR_OFFSETS
	.align		4
        /*005c*/ 	.byte	0x04, 0x1c
        /*005e*/ 	.short	(.L_45 - .L_44)


	//   ....[0]....
.L_44:
        /*0060*/ 	.word	0x00000b10


	//----- nvinfo : EIATTR_CBANK_PARAM_SIZE
	.align		4
.L_45:
        /*0064*/ 	.byte	0x03, 0x19
        /*0066*/ 	.short	0x0020


	//----- nvinfo : EIATTR_PARAM_CBANK
	.align		4
        /*0068*/ 	.byte	0x04, 0x0a
        /*006a*/ 	.short	(.L_47 - .L_46)
	.align		4
.L_46:
        /*006c*/ 	.word	index@(.nv.constant0._Z13kernel_smem_4PfS_iS_)
        /*0070*/ 	.short	0x0380
        /*0072*/ 	.short	0x0020


	//----- nvinfo : EIATTR_SW_WAR
	.align		4
.L_47:
        /*0074*/ 	.byte	0x04, 0x36
        /*0076*/ 	.short	(.L_49 - .L_48)
.L_48:
        /*0078*/ 	.word	0x00000008
.L_49:


//--------------------- .nv.info._Z13kernel_smem_3PfS_iS_ --------------------------
	.section	.nv.info._Z13kernel_smem_3PfS_iS_,"",@"SHT_CUDA_INFO"
	.sectionflags	@""
	.align	4


	//----- nvinfo : EIATTR_CUDA_API_VERSION
	.align		4
        /*0000*/ 	.byte	0x04, 0x37
        /*0002*/ 	.short	(.L_51 - .L_50)
.L_50:
        /*0004*/ 	.word	0x00000082


	//----- nvinfo : EIATTR_KPARAM_INFO
	.align		4
.L_51:
        /*0008*/ 	.byte	0x04, 0x17
        /*000a*/ 	.short	(.L_53 - .L_52)
.L_52:
        /*000c*/ 	.word	0x00000000
        /*0010*/ 	.short	0x0003
        /*0012*/ 	.short	0x0018
        /*0014*/ 	.byte	0x00, 0xf5, 0x21, 0x00


	//----- nvinfo : EIATTR_KPARAM_INFO
	.align		4
.L_53:
        /*0018*/ 	.byte	0x04, 0x17
        /*001a*/ 	.short	(.L_55 - .L_54)
.L_54:
        /*001c*/ 	.word	0x00000000
        /*0020*/ 	.short	0x0002
        /*0022*/ 	.short	0x0010
        /*0024*/ 	.byte	0x00, 0xf0, 0x11, 0x00


	//----- nvinfo : EIATTR_KPARAM_INFO
	.align		4
.L_55:
        /*0028*/ 	.byte	0x04, 0x17
        /*002a*/ 	.short	(.L_57 - .L_56)
.L_56:
        /*002c*/ 	.word	0x00000000
        /*0030*/ 	.short	0x0001
        /*0032*/ 	.short	0x0008
        /*0034*/ 	.byte	0x00, 0xf5, 0x21, 0x00


	//----- nvinfo : EIATTR_KPARAM_INFO
	.align		4
.L_57:
        /*0038*/ 	.byte	0x04, 0x17
        /*003a*/ 	.short	(.L_59 - .L_58)
.L_58:
        /*003c*/ 	.word	0x00000000
        /*0040*/ 	.short	0x0000
        /*0042*/ 	.short	0x0000
        /*0044*/ 	.byte	0x00, 0xf5, 0x21, 0x00


	//----- nvinfo : EIATTR_SPARSE_MMA_MASK
	.align		4
.L_59:
        /*0048*/ 	.byte	0x03, 0x50
        /*004a*/ 	.short	0x0000


	//----- nvinfo : EIATTR_MAXREG_COUNT
	.align		4
        /*004c*/ 	.byte	0x03, 0x1b
        /*004e*/ 	.short	0x00ff


	//----- nvinfo : EIATTR_NUM_BARRIERS
	.align		4
        /*0050*/ 	.byte	0x02, 0x4c
        /*0052*/ 	.byte	0x01
	.zero		1


	//----- nvinfo : EIATTR_MERCURY_ISA_VERSION
	.align		4
        /*0054*/ 	.byte	0x03, 0x5f
        /*0056*/ 	.short	0x0101


	//----- nvinfo : EIATTR_VRC_CTA_INIT_COUNT
	.align		4
        /*0058*/ 	.byte	0x02, 0x4a
	.zero		1
	.zero		1


	//----- nvinfo : EIATTR_EXIT_INSTR_OFFSETS
	.align		4
        /*005c*/ 	.byte	0x04, 0x1c
        /*005e*/ 	.short	(.L_61 - .L_60)


	//   ....[0]....
.L_60:
        /*0060*/ 	.word	0x00000790


	//----- nvinfo : EIATTR_CBANK_PARAM_SIZE
	.align		4
.L_61:
        /*0064*/ 	.byte	0x03, 0x19
        /*0066*/ 	.short	0x0020


	//----- nvinfo : EIATTR_PARAM_CBANK
	.align		4
        /*0068*/ 	.byte	0x04, 0x0a
        /*006a*/ 	.short	(.L_63 - .L_62)
	.align		4
.L_62:
        /*006c*/ 	.word	index@(.nv.constant0._Z13kernel_smem_3PfS_iS_)
        /*0070*/ 	.short	0x0380
        /*0072*/ 	.short	0x0020


	//----- nvinfo : EIATTR_SW_WAR
	.align		4
.L_63:
        /*0074*/ 	.byte	0x04, 0x36
        /*0076*/ 	.short	(.L_65 - .L_64)
.L_64:
        /*0078*/ 	.word	0x00000008
.L_65:


//--------------------- .nv.callgraph             --------------------------
	.section	.nv.callgraph,"",@"SHT_CUDA_CALLGRAPH"
	.align	4
	.sectionentsize	8
	.align		4
        /*0000*/ 	.word	0x00000000
	.align		4
        /*0004*/ 	.word	0xffffffff
	.align		4
        /*0008*/ 	.word	0x00000000
	.align		4
        /*000c*/ 	.word	0xfffffffe
	.align		4
        /*0010*/ 	.word	0x00000000
	.align		4
        /*0014*/ 	.word	0xfffffffd
	.align		4
        /*0018*/ 	.word	0x00000000
	.align		4
        /*001c*/ 	.word	0xfffffffc


//--------------------- .text._Z13kernel_smem_5PfS_iS_ --------------------------
	.section	.text._Z13kernel_smem_5PfS_iS_,"ax",@progbits
	.align	128
        .global         _Z13kernel_smem_5PfS_iS_
        .type           _Z13kernel_smem_5PfS_iS_,@function
        .size           _Z13kernel_smem_5PfS_iS_,(.L_x_9 - _Z13kernel_smem_5PfS_iS_)
        .other          _Z13kernel_smem_5PfS_iS_,@"STO_CUDA_ENTRY STV_DEFAULT"
_Z13kernel_smem_5PfS_iS_:
.text._Z13kernel_smem_5PfS_iS_:
[----:B------:R-:W-:Y:S01]  /*0000*/  LDC R1, c[0x0][0x37c] ;  /* 0x0000df00ff017b82 */ /* 0x000fe20000000800 */
[----:B------:R-:W0:Y:S07]  /*0010*/  S2R R27, SR_CTAID.Y ;  /* 0x00000000001b7919 */ /* 0x000e2e0000002600 */
[----:B------:R-:W1:Y:S01]  /*0020*/  LDC R0, c[0x0][0x390] ;  /* 0x0000e400ff007b82 */ /* 0x000e620000000800 */
[----:B------:R-:W2:Y:S01]  /*0030*/  LDCU.64 UR6, c[0x0][0x358] ;  /* 0x00006b00ff0677ac */ /* 0x000ea20008000a00 */
[----:B------:R-:W-:Y:S01]  /*0040*/  HFMA2 R20, -RZ, RZ, 0, 0 ;  /* 0x00000000ff147431 */ /* 0x000fe200000001ff */
[----:B------:R-:W3:Y:S01]  /*0050*/  S2R R3, SR_TID.X ;  /* 0x0000000000037919 */ /* 0x000ee20000002100 */
[----:B------:R-:W-:-:S02]  /*0060*/  CS2R R16, SRZ ;  /* 0x0000000000107805 */ /* 0x000fc4000001ff00 */
[----:B------:R-:W-:Y:S01]  /*0070*/  MOV R38, RZ ;  /* 0x000000ff00267202 */ /* 0x000fe20000000f00 */
[----:B------:R-:W3:Y:S01]  /*0080*/  S2R R2, SR_TID.Y ;  /* 0x0000000000027919 */ /* 0x000ee20000002200 */
[----:B------:R-:W4:Y:S01]  /*0090*/  LDC.64 R34, c[0x0][0x398] ;  /* 0x0000e600ff227b82 */ /* 0x000f220000000a00 */
[----:B------:R-:W5:Y:S01]  /*00a0*/  S2R R9, SR_CTAID.X ;  /* 0x0000000000097919 */ /* 0x000f620000002500 */
[C---:B-1----:R-:W-:Y:S02]  /*00b0*/  SHF.L.U32 R33, R0.reuse, 0x5, RZ ;  /* 0x0000000500217819 */ /* 0x042fe400000006ff */
[----:B------:R-:W-:-:S03]  /*00c0*/  ISETP.GE.AND P0, PT, R0, 0x1, PT ;  /* 0x000000010000780c */ /* 0x000fc60003f06270 */
[----:B0-----:R-:W-:Y:S02]  /*00d0*/  IMAD R33, R33, R27, RZ ;  /* 0x0000001b21217224 */ /* 0x001fe400078e02ff */
[----:B---3--:R-:W-:-:S03]  /*00e0*/  IMAD R4, R2, R0, R3 ;  /* 0x0000000002047224 */ /* 0x008fc600078e0203 */
[----:B-----5:R-:W-:-:S04]  /*00f0*/  LEA R7, R9, R33, 0x5 ;  /* 0x0000002109077211 */ /* 0x020fc800078e28ff */
[----:B------:R-:W-:-:S04]  /*0100*/  IADD3 R7, PT, PT, R4, R7, RZ ;  /* 0x0000000704077210 */ /* 0x000fc80007ffe0ff */
[----:B------:R-:W-:Y:S01]  /*0110*/  LEA R5, R0, R7, 0x4 ;  /* 0x0000000700057211 */ /* 0x000fe200078e20ff */
[----:B--2-4-:R-:W-:Y:S06]  /*0120*/  @!P0 BRA `(.L_x_0) ;  /* 0x0000001000248947 */ /* 0x014fec0003800000 */
[----:B------:R-:W0:Y:S01]  /*0130*/  S2UR UR5, SR_CgaCtaId ;  /* 0x00000000000579c3 */ /* 0x000e220000008800 */
[C---:B------:R-:W-:Y:S01]  /*0140*/  IADD3 R6, PT, PT, R2.reuse, 0x10, RZ ;  /* 0x0000001002067810 */ /* 0x040fe20007ffe0ff */
[CCC-:B------:R-:W-:Y:S01]  /*0150*/  IMAD R31, R2.reuse, R0.reuse, R3.reuse ;  /* 0x00000000021f7224 */ /* 0x1c0fe200078e0203 */
[C---:B------:R-:W-:Y:S02]  /*0160*/  IADD3 R4, PT, PT, R2.reuse, 0x8, RZ ;  /* 0x0000000802047810 */ /* 0x040fe40007ffe0ff */
[----:B------:R-:W-:Y:S02]  /*0170*/  CS2R R16, SRZ ;  /* 0x0000000000107805 */ /* 0x000fe4000001ff00 */
[----:B------:R-:W-:Y:S01]  /*0180*/  IADD3 R8, PT, PT, R2, 0x18, RZ ;  /* 0x0000001802087810 */ /* 0x000fe20007ffe0ff */
[--C-:B------:R-:W-:Y:S01]  /*0190*/  IMAD R6, R6, R0, R3.reuse ;  /* 0x0000000006067224 */ /* 0x100fe200078e0203 */
[----:B------:R-:W-:Y:S01]  /*01a0*/  LEA R27, R27, R2, 0x5 ;  /* 0x000000021b1b7211 */ /* 0x000fe200078e28ff */
[-CC-:B------:R-:W-:Y:S01]  /*01b0*/  IMAD R4, R4, R0.reuse, R3.reuse ;  /* 0x0000000004047224 */ /* 0x180fe200078e0203 */
[C---:B------:R-:W-:Y:S01]  /*01c0*/  LEA R31, R9.reuse, R31, 0x5 ;  /* 0x0000001f091f7211 */ /* 0x040fe200078e28ff */
[----:B------:R-:W-:Y:S01]  /*01d0*/  IMAD R8, R8, R0, R3 ;  /* 0x0000000008087224 */ /* 0x000fe200078e0203 */
[----:B------:R-:W-:-:S02]  /*01e0*/  LEA R29, R9, R6, 0x5 ;  /* 0x00000006091d7211 */ /* 0x000fc400078e28ff */
[C---:B------:R-:W-:Y:S02]  /*01f0*/  IADD3 R26, PT, PT, R27.reuse, 0x8, RZ ;  /* 0x000000081b1a7810 */ /* 0x040fe40007ffe0ff */
[C---:B------:R-:W-:Y:S02]  /*0200*/  IADD3 R24, PT, PT, R27.reuse, 0x10, RZ ;  /* 0x000000101b187810 */ /* 0x040fe40007ffe0ff */
[C---:B------:R-:W-:Y:S01]  /*0210*/  IADD3 R6, PT, PT, R27.reuse, 0x18, RZ ;  /* 0x000000181b067810 */ /* 0x040fe20007ffe0ff */
[--C-:B------:R-:W-:Y:S01]  /*0220*/  IMAD R27, R27, R0, R3.reuse ;  /* 0x000000001b1b7224 */ /* 0x100fe200078e0203 */
[C---:B------:R-:W-:Y:S01]  /*0230*/  LEA R30, R9.reuse, R4, 0x5 ;  /* 0x00000004091e7211 */ /* 0x040fe200078e28ff */
[--C-:B------:R-:W-:Y:S01]  /*0240*/  IMAD R26, R26, R0, R3.reuse ;  /* 0x000000001a1a7224 */ /* 0x100fe200078e0203 */
[----:B------:R-:W-:Y:S01]  /*0250*/  LEA R28, R9, R8, 0x5 ;  /* 0x00000008091c7211 */ /* 0x000fe200078e28ff */
[-CC-:B------:R-:W-:Y:S01]  /*0260*/  IMAD R24, R24, R0.reuse, R3.reuse ;  /* 0x0000000018187224 */ /* 0x180fe200078e0203 */
[----:B------:R-:W-:Y:S01]  /*0270*/  MOV R38, RZ ;  /* 0x000000ff00267202 */ /* 0x000fe20000000f00 */
[----:B------:R-:W-:Y:S01]  /*0280*/  IMAD R6, R6, R0, R3 ;  /* 0x0000000006067224 */ /* 0x000fe200078e0203 */
[----:B------:R-:W-:-:S02]  /*0290*/  MOV R4, R33 ;  /* 0x0000002100047202 */ /* 0x000fc40000000f00 */
[----:B0-----:R-:W-:-:S07]  /*02a0*/  MOV R20, RZ ;  /* 0x000000ff00147202 */ /* 0x001fce0000000f00 */
.L_x_1:
[----:B------:R-:W0:Y:S08]  /*02b0*/  LDC.64 R8, c[0x0][0x380] ;  /* 0x0000e000ff087b82 */ /* 0x000e300000000a00 */
[----:B------:R-:W1:Y:S01]  /*02c0*/  LDC.64 R10, c[0x0][0x388] ;  /* 0x0000e200ff0a7b82 */ /* 0x000e620000000a00 */
[----:B0-----:R-:W-:-:S04]  /*02d0*/  IMAD.WIDE R14, R27, 0x4, R8 ;  /* 0x000000041b0e7825 */ /* 0x001fc800078e0208 */
[----:B------:R-:W-:Y:S02]  /*02e0*/  IMAD.WIDE R22, R26, 0x4, R8 ;  /* 0x000000041a167825 */ /* 0x000fe400078e0208 */
[----:B------:R-:W2:Y:S02]  /*02f0*/  LDG.E R14, desc[UR6][R14.64] ;  /* 0x000000060e0e7981 */ /* 0x000ea4000c1e1900 */
[--C-:B-1----:R-:W-:Y:S02]  /*0300*/  IMAD.WIDE R40, R31, 0x4, R10.reuse ;  /* 0x000000041f287825 */ /* 0x102fe400078e020a */
[----:B------:R0:W3:Y:S02]  /*0310*/  LDG.E R22, desc[UR6][R22.64] ;  /* 0x0000000616167981 */ /* 0x0000e4000c1e1900 */
[----:B------:R-:W-:Y:S02]  /*0320*/  IMAD.WIDE R36, R30, 0x4, R10 ;  /* 0x000000041e247825 */ /* 0x000fe400078e020a */
[----:B------:R-:W4:Y:S02]  /*0330*/  LDG.E R21, desc[UR6][R40.64] ;  /* 0x0000000628157981 */ /* 0x000f24000c1e1900 */
[----:B------:R-:W-:-:S02]  /*0340*/  IMAD.WIDE R42, R24, 0x4, R8 ;  /* 0x00000004182a7825 */ /* 0x000fc400078e0208 */
[----:B------:R-:W5:Y:S02]  /*0350*/  LDG.E R18, desc[UR6][R36.64] ;  /* 0x0000000624127981 */ /* 0x000f64000c1e1900 */
[----:B------:R-:W-:Y:S02]  /*0360*/  IMAD.WIDE R12, R29, 0x4, R10 ;  /* 0x000000041d0c7825 */ /* 0x000fe400078e020a */
[----:B------:R-:W5:Y:S02]  /*0370*/  LDG.E R19, desc[UR6][R42.64] ;  /* 0x000000062a137981 */ /* 0x000f64000c1e1900 */
[----:B------:R-:W-:Y:S02]  /*0380*/  IMAD.WIDE R8, R6, 0x4, R8 ;  /* 0x0000000406087825 */ /* 0x000fe400078e0208 */
[----:B------:R-:W5:Y:S02]  /*0390*/  LDG.E R44, desc[UR6][R12.64] ;  /* 0x000000060c2c7981 */ /* 0x000f64000c1e1900 */
[----:B------:R-:W-:-:S02]  /*03a0*/  IMAD.WIDE R10, R28, 0x4, R10 ;  /* 0x000000041c0a7825 */ /* 0x000fc400078e020a */
[----:B------:R-:W5:Y:S04]  /*03b0*/  LDG.E R45, desc[UR6][R8.64] ;  /* 0x00000006082d7981 */ /* 0x000f68000c1e1900 */
[----:B------:R-:W5:Y:S01]  /*03c0*/  LDG.E R40, desc[UR6][R10.64] ;  /* 0x000000060a287981 */ /* 0x000f62000c1e1900 */
[----:B------:R-:W-:Y:S02]  /*03d0*/  UMOV UR4, 0x400 ;  /* 0x0000040000047882 */ /* 0x000fe40000000000 */
[----:B------:R-:W-:Y:S02]  /*03e0*/  ULEA UR8, UR5, UR4, 0x18 ;  /* 0x0000000405087291 */ /* 0x000fe4000f8ec0ff */
[----:B------:R-:W-:-:S04]  /*03f0*/  UIADD3 UR4, UPT, UPT, UR4, 0x1000, URZ ;  /* 0x0000100004047890 */ /* 0x000fc8000fffe0ff */
[----:B------:R-:W-:Y:S01]  /*0400*/  ULEA UR4, UR5, UR4, 0x18 ;  /* 0x0000000405047291 */ /* 0x000fe2000f8ec0ff */
[----:B------:R-:W-:-:S05]  /*0410*/  LEA R32, R2, UR8, 0x7 ;  /* 0x0000000802207c11 */ /* 0x000fca000f8e38ff */
[C---:B------:R-:W-:Y:S02]  /*0420*/  LEA R25, R3.reuse, UR4, 0x2 ;  /* 0x0000000403197c11 */ /* 0x040fe4000f8e10ff */
[----:B0-----:R-:W-:Y:S02]  /*0430*/  LEA R23, R3, R32, 0x2 ;  /* 0x0000002003177211 */ /* 0x001fe400078e10ff */
[----:B------:R-:W-:-:S03]  /*0440*/  LEA R39, R2, R25, 0x7 ;  /* 0x0000001902277211 */ /* 0x000fc600078e38ff */
[----:B--2---:R-:W-:Y:S04]  /*0450*/  STS [R23], R14 ;  /* 0x0000000e17007388 */ /* 0x004fe80000000800 */
[----:B----4-:R-:W-:Y:S04]  /*0460*/  STS [R39], R21 ;  /* 0x0000001527007388 */ /* 0x010fe80000000800 */
[----:B---3--:R-:W-:Y:S04]  /*0470*/  STS [R23+0x400], R22 ;  /* 0x0004001617007388 */ /* 0x008fe80000000800 */
[----:B-----5:R-:W-:Y:S04]  /*0480*/  STS [R39+0x400], R18 ;  /* 0x0004001227007388 */ /* 0x020fe80000000800 */
[----:B------:R-:W-:Y:S04]  /*0490*/  STS [R23+0x800], R19 ;  /* 0x0008001317007388 */ /* 0x000fe80000000800 */
[----:B------:R-:W-:Y:S04]  /*04a0*/  STS [R39+0x800], R44 ;  /* 0x0008002c27007388 */ /* 0x000fe80000000800 */
[----:B------:R-:W-:Y:S04]  /*04b0*/  STS [R23+0xc00], R45 ;  /* 0x000c002d17007388 */ /* 0x000fe80000000800 */
[----:B------:R-:W-:Y:S01]  /*04c0*/  STS [R39+0xc00], R40 ;  /* 0x000c002827007388 */ /* 0x000fe20000000800 */
[----:B------:R-:W-:Y:S06]  /*04d0*/  BAR.SYNC.DEFER_BLOCKING 0x0 ;  /* 0x0000000000007b1d */ /* 0x000fec0000010000 */
[----:B------:R-:W-:Y:S04]  /*04e0*/  LDS R37, [R25] ;  /* 0x0000000019257984 */ /* 0x000fe80000000800 */
[----:B------:R-:W0:Y:S04]  /*04f0*/  LDS.128 R8, [R32] ;  /* 0x0000000020087984 */ /* 0x000e280000000c00 */
[----:B------:R-:W1:Y:S04]  /*0500*/  LDS.128 R12, [R32+0x400] ;  /* 0x00040000200c7984 */ /* 0x000e680000000c00 */
[----:B------:R-:W2:Y:S01]  /*0510*/  LDS R36, [R25+0x80] ;  /* 0x0000800019247984 */ /* 0x000ea20000000800 */
[----:B0-----:R-:W-:Y:S01]  /*0520*/  FFMA R17, R8, R37, R17 ;  /* 0x0000002508117223 */ /* 0x001fe20000000011 */
[----:B-1----:R-:W-:-:S03]  /*0530*/  FFMA R16, R37, R12, R16 ;  /* 0x0000000c25107223 */ /* 0x002fc60000000010 */
[C---:B--2---:R-:W-:Y:S01]  /*0540*/  FFMA R12, R36.reuse, R9, R17 ;  /* 0x00000009240c7223 */ /* 0x044fe20000000011 */
[C---:B------:R-:W-:Y:S01]  /*0550*/  FFMA R21, R36.reuse, R13, R16 ;  /* 0x0000000d24157223 */ /* 0x040fe20000000010 */
[----:B------:R-:W0:Y:S04]  /*0560*/  LDS R9, [R25+0x100] ;  /* 0x0001000019097984 */ /* 0x000e280000000800 */
[----:B------:R-:W1:Y:S01]  /*0570*/  LDS.128 R16, [R32+0x800] ;  /* 0x0008000020107984 */ /* 0x000e620000000c00 */
[----:B0-----:R-:W-:Y:S01]  /*0580*/  FFMA R14, R9, R14, R21 ;  /* 0x0000000e090e7223 */ /* 0x001fe20000000015 */
[----:B-1----:R-:W-:Y:S02]  /*0590*/  FFMA R13, R37, R16, R20 ;  /* 0x00000010250d7223 */ /* 0x002fe40000000014 */
[----:B------:R-:W0:Y:S02]  /*05a0*/  LDS.128 R20, [R32+0xc00] ;  /* 0x000c000020147984 */ /* 0x000e240000000c00 */
[----:B------:R-:W-:Y:S01]  /*05b0*/  FFMA R8, R36, R17, R13 ;  /* 0x0000001124087223 */ /* 0x000fe2000000000d */
[----:B------:R-:W-:Y:S01]  /*05c0*/  FFMA R10, R9, R10, R12 ;  /* 0x0000000a090a7223 */ /* 0x000fe2000000000c */
[----:B0-----:R-:W-:-:S02]  /*05d0*/  FFMA R37, R37, R20, R38 ;  /* 0x0000001425257223 */ /* 0x001fc40000000026 */
[----:B------:R-:W0:Y:S01]  /*05e0*/  LDS R38, [R25+0x180] ;  /* 0x0001800019267984 */ /* 0x000e220000000800 */
[C---:B------:R-:W-:Y:S01]  /*05f0*/  FFMA R8, R9.reuse, R18, R8 ;  /* 0x0000001209087223 */ /* 0x040fe20000000008 */
[----:B------:R-:W-:Y:S02]  /*0600*/  FFMA R21, R36, R21, R37 ;  /* 0x0000001524157223 */ /* 0x000fe40000000025 */
[----:B------:R-:W-:Y:S02]  /*0610*/  LDS R37, [R25+0x200] ;  /* 0x0002000019257984 */ /* 0x000fe40000000800 */
[----:B------:R-:W-:Y:S02]  /*0620*/  FFMA R22, R9, R22, R21 ;  /* 0x0000001609167223 */ /* 0x000fe40000000015 */
[----:B------:R-:W-:Y:S01]  /*0630*/  LDS R36, [R25+0x280] ;  /* 0x0002800019247984 */ /* 0x000fe20000000800 */
[C---:B0-----:R-:W-:Y:S01]  /*0640*/  FFMA R17, R38.reuse, R11, R10 ;  /* 0x0000000b26117223 */ /* 0x041fe2000000000a */
[----:B------:R-:W-:-:S02]  /*0650*/  FFMA R20, R38, R19, R8 ;  /* 0x0000001326147223 */ /* 0x000fc40000000008 */
[----:B------:R-:W0:Y:S01]  /*0660*/  LDS.128 R8, [R32+0x10] ;  /* 0x0000100020087984 */ /* 0x000e220000000c00 */
[----:B------:R-:W-:-:S03]  /*0670*/  FFMA R16, R38, R15, R14 ;  /* 0x0000000f26107223 */ /* 0x000fc6000000000e */
[----:B------:R-:W1:Y:S01]  /*0680*/  LDS.128 R12, [R32+0x410] ;  /* 0x00041000200c7984 */ /* 0x000e620000000c00 */
[----:B0-----:R-:W-:Y:S01]  /*0690*/  FFMA R17, R8, R37, R17 ;  /* 0x0000002508117223 */ /* 0x001fe20000000011 */
[----:B-1----:R-:W-:-:S03]  /*06a0*/  FFMA R12, R37, R12, R16 ;  /* 0x0000000c250c7223 */ /* 0x002fc60000000010 */
[C---:B------:R-:W-:Y:S02]  /*06b0*/  FFMA R8, R36.reuse, R9, R17 ;  /* 0x0000000924087223 */ /* 0x040fe40000000011 */
[----:B------:R-:W0:Y:S04]  /*06c0*/  LDS R9, [R25+0x300] ;  /* 0x0003000019097984 */ /* 0x000e280000000800 */
[----:B------:R-:W1:Y:S01]  /*06d0*/  LDS.128 R16, [R32+0x810] ;  /* 0x0008100020107984 */ /* 0x000e620000000c00 */
[----:B------:R-:W-:Y:S01]  /*06e0*/  FFMA R21, R36, R13, R12 ;  /* 0x0000000d24157223 */ /* 0x000fe2000000000c */
[----:B------:R-:W-:-:S03]  /*06f0*/  FFMA R38, R38, R23, R22 ;  /* 0x0000001726267223 */ /* 0x000fc60000000016 */
[----:B0-----:R-:W-:Y:S01]  /*0700*/  FFMA R14, R9, R14, R21 ;  /* 0x0000000e090e7223 */ /* 0x001fe20000000015 */
[----:B-1----:R-:W-:Y:S02]  /*0710*/  FFMA R13, R37, R16, R20 ;  /* 0x00000010250d7223 */ /* 0x002fe40000000014 */
[----:B------:R-:W0:Y:S01]  /*0720*/  LDS.128 R20, [R32+0xc10] ;  /* 0x000c100020147984 */ /* 0x000e220000000c00 */
[----:B------:R-:W-:Y:S01]  /*0730*/  FFMA R10, R9, R10, R8 ;  /* 0x0000000a090a7223 */ /* 0x000fe20000000008 */
[C---:B------:R-:W-:Y:S01]  /*0740*/  FFMA R8, R36.reuse, R17, R13 ;  /* 0x0000001124087223 */ /* 0x040fe2000000000d */
[----:B0-----:R-:W-:Y:S02]  /*0750*/  FFMA R37, R37, R20, R38 ;  /* 0x0000001425257223 */ /* 0x001fe40000000026 */
[----:B------:R-:W0:Y:S01]  /*0760*/  LDS R38, [R25+0x380] ;  /* 0x0003800019267984 */ /* 0x000e220000000800 */
[----:B------:R-:W-:Y:S01]  /*0770*/  FFMA R8, R9, R18, R8 ;  /* 0x0000001209087223 */ /* 0x000fe20000000008 */
[----:B------:R-:W-:-:S02]  /*0780*/  FFMA R21, R36, R21, R37 ;  /* 0x0000001524157223 */ /* 0x000fc40000000025 */
[----:B------:R-:W-:Y:S02]  /*0790*/  LDS R37, [R25+0x400] ;  /* 0x0004000019257984 */ /* 0x000fe40000000800 */
[----:B------:R-:W-:Y:S02]  /*07a0*/  FFMA R22, R9, R22, R21 ;  /* 0x0000001609167223 */ /* 0x000fe40000000015 */
[----:B------:R-:W-:Y:S01]  /*07b0*/  LDS R36, [R25+0x480] ;  /* 0x0004800019247984 */ /* 0x000fe20000000800 */
[C---:B0-----:R-:W-:Y:S01]  /*07c0*/  FFMA R17, R38.reuse, R11, R10 ;  /* 0x0000000b26117223 */ /* 0x041fe2000000000a */
[C---:B------:R-:W-:Y:S02]  /*07d0*/  FFMA R20, R38.reuse, R19, R8 ;  /* 0x0000001326147223 */ /* 0x040fe40000000008 */
        /* <DEDUP_REMOVED lines=125> */
[----:B------:R-:W-:Y:S02]  /*0fb0*/  FFMA R8, R36, R9, R17 ;  /* 0x0000000924087223 */ /* 0x000fe40000000011 */
[----:B------:R-:W0:Y:S04]  /*0fc0*/  LDS.128 R16, [R32+0x870] ;  /* 0x0008700020107984 */ /* 0x000e280000000c00 */
[----:B------:R-:W1:Y:S01]  /*0fd0*/  LDS R9, [R25+0xf00] ;  /* 0x000f000019097984 */ /* 0x000e620000000800 */
[----:B------:R-:W-:Y:S01]  /*0fe0*/  FFMA R38, R38, R23, R22 ;  /* 0x0000001726267223 */ /* 0x000fe20000000016 */
[----:B0-----:R-:W-:-:S04]  /*0ff0*/  FFMA R21, R37, R16, R20 ;  /* 0x0000001025157223 */ /* 0x001fc80000000014 */
[----:B------:R-:W-:Y:S02]  /*1000*/  FFMA R17, R36, R17, R21 ;  /* 0x0000001124117223 */ /* 0x000fe40000000015 */
[----:B------:R-:W0:Y:S01]  /*1010*/  LDS.128 R20, [R32+0xc70] ;  /* 0x000c700020147984 */ /* 0x000e220000000c00 */
[----:B-1----:R-:W-:-:S03]  /*1020*/  FFMA R39, R9, R10, R8 ;  /* 0x0000000a09277223 */ /* 0x002fc60000000008 */
[----:B------:R-:W1:Y:S01]  /*1030*/  LDS R8, [R25+0xf80] ;  /* 0x000f800019087984 */ /* 0x000e620000000800 */
[----:B------:R-:W-:Y:S01]  /*1040*/  IADD3 R4, PT, PT, R4, 0x20, RZ ;  /* 0x0000002004047810 */ /* 0x000fe20007ffe0ff */
[----:B------:R-:W-:Y:S01]  /*1050*/  FFMA R13, R36, R13, R12 ;  /* 0x0000000d240d7223 */ /* 0x000fe2000000000c */
[----:B------:R-:W-:Y:S01]  /*1060*/  SHF.L.U32 R10, R0, 0x5, RZ ;  /* 0x00000005000a7819 */ /* 0x000fe200000006ff */
[C---:B------:R-:W-:Y:S02]  /*1070*/  FFMA R18, R9.reuse, R18, R17 ;  /* 0x0000001209127223 */ /* 0x040fe40000000011 */
[----:B------:R-:W-:Y:S01]  /*1080*/  FFMA R14, R9, R14, R13 ;  /* 0x0000000e090e7223 */ /* 0x000fe2000000000d */
[C---:B------:R-:W-:Y:S02]  /*1090*/  IADD3 R31, PT, PT, R10.reuse, R31, RZ ;  /* 0x0000001f0a1f7210 */ /* 0x040fe40007ffe0ff */
[C---:B------:R-:W-:Y:S02]  /*10a0*/  IADD3 R30, PT, PT, R10.reuse, R30, RZ ;  /* 0x0000001e0a1e7210 */ /* 0x040fe40007ffe0ff */
[----:B------:R-:W-:Y:S01]  /*10b0*/  IADD3 R29, PT, PT, R10, R29, RZ ;  /* 0x0000001d0a1d7210 */ /* 0x000fe20007ffe0ff */
[----:B0-----:R-:W-:-:S04]  /*10c0*/  FFMA R37, R37, R20, R38 ;  /* 0x0000001425257223 */ /* 0x001fc80000000026 */
[----:B------:R-:W-:Y:S01]  /*10d0*/  FFMA R21, R36, R21, R37 ;  /* 0x0000001524157223 */ /* 0x000fe20000000025 */
[----:B------:R-:W-:-:S04]  /*10e0*/  IADD3 R37, PT, PT, R33, R0, RZ ;  /* 0x0000000021257210 */ /* 0x000fc80007ffe0ff */
[----:B------:R-:W-:Y:S01]  /*10f0*/  ISETP.GE.AND P0, PT, R4, R37, PT ;  /* 0x000000250400720c */ /* 0x000fe20003f06270 */
[----:B------:R-:W-:Y:S01]  /*1100*/  FFMA R22, R9, R22, R21 ;  /* 0x0000001609167223 */ /* 0x000fe20000000015 */
[----:B------:R-:W-:Y:S01]  /*1110*/  IADD3 R28, PT, PT, R10, R28, RZ ;  /* 0x0000001c0a1c7210 */ /* 0x000fe20007ffe0ff */
[C---:B-1----:R-:W-:Y:S01]  /*1120*/  FFMA R17, R8.reuse, R11, R39 ;  /* 0x0000000b08117223 */ /* 0x042fe20000000027 */
[C---:B------:R-:W-:Y:S01]  /*1130*/  FFMA R16, R8.reuse, R15, R14 ;  /* 0x0000000f08107223 */ /* 0x040fe2000000000e */
[C---:B------:R-:W-:Y:S01]  /*1140*/  FFMA R20, R8.reuse, R19, R18 ;  /* 0x0000001308147223 */ /* 0x040fe20000000012 */
[----:B------:R-:W-:Y:S01]  /*1150*/  FFMA R38, R8, R23, R22 ;  /* 0x0000001708267223 */ /* 0x000fe20000000016 */
[----:B------:R-:W-:Y:S02]  /*1160*/  IADD3 R27, PT, PT, R27, 0x20, RZ ;  /* 0x000000201b1b7810 */ /* 0x000fe40007ffe0ff */
[----:B------:R-:W-:Y:S02]  /*1170*/  IADD3 R26, PT, PT, R26, 0x20, RZ ;  /* 0x000000201a1a7810 */ /* 0x000fe40007ffe0ff */
[----:B------:R-:W-:-:S02]  /*1180*/  IADD3 R24, PT, PT, R24, 0x20, RZ ;  /* 0x0000002018187810 */ /* 0x000fc40007ffe0ff */
[----:B------:R-:W-:Y:S01]  /*1190*/  IADD3 R6, PT, PT, R6, 0x20, RZ ;  /* 0x0000002006067810 */ /* 0x000fe20007ffe0ff */
[----:B------:R-:W-:Y:S06]  /*11a0*/  BAR.SYNC.DEFER_BLOCKING 0x0 ;  /* 0x0000000000007b1d */ /* 0x000fec0000010000 */
[----:B------:R-:W-:Y:S05]  /*11b0*/  @!P0 BRA `(.L_x_1) ;  /* 0xfffffff0003c8947 */ /* 0x000fea000383ffff */
.L_x_0:
[C---:B------:R-:W-:Y:S01]  /*11c0*/  LEA R9, R0.reuse, R7, 0x3 ;  /* 0x0000000700097211 */ /* 0x040fe200078e18ff */
[----:B------:R-:W-:Y:S01]  /*11d0*/  IMAD.WIDE R2, R7, 0x4, R34 ;  /* 0x0000000407027825 */ /* 0x000fe200078e0222 */
[----:B------:R-:W-:-:S03]  /*11e0*/  LEA R11, R0, R5, 0x3 ;  /* 0x00000005000b7211 */ /* 0x000fc600078e18ff */
[--C-:B------:R-:W-:Y:S01]  /*11f0*/  IMAD.WIDE R6, R9, 0x4, R34.reuse ;  /* 0x0000000409067825 */ /* 0x100fe200078e0222 */
[----:B------:R-:W-:Y:S03]  /*1200*/  STG.E desc[UR6][R2.64], R17 ;  /* 0x0000001102007986 */ /* 0x000fe6000c101906 */
[--C-:B------:R-:W-:Y:S01]  /*1210*/  IMAD.WIDE R4, R5, 0x4, R34.reuse ;  /* 0x0000000405047825 */ /* 0x100fe200078e0222 */
[----:B------:R-:W-:Y:S03]  /*1220*/  STG.E desc[UR6][R6.64], R16 ;  /* 0x0000001006007986 */ /* 0x000fe6000c101906 */
[----:B------:R-:W-:Y:S01]  /*1230*/  IMAD.WIDE R34, R11, 0x4, R34 ;  /* 0x000000040b227825 */ /* 0x000fe200078e0222 */
[----:B------:R-:W-:Y:S04]  /*1240*/  STG.E desc[UR6][R4.64], R20 ;  /* 0x0000001404007986 */ /* 0x000fe8000c101906 */
[----:B------:R-:W-:Y:S01]  /*1250*/  STG.E desc[UR6][R34.64], R38 ;  /* 0x0000002622007986 */ /* 0x000fe2000c101906 */
[----:B------:R-:W-:Y:S05]  /*1260*/  EXIT ;  /* 0x000000000000794d */ /* 0x000fea0003800000 */
.L_x_2:
[----:B------:R-:W-:-:S00]  /*1270*/  BRA `(.L_x_2) ;  /* 0xfffffffc00fc7947 */ /* 0x000fc0000383ffff */
[----:B------:R-:W-:-:S00]  /*1280*/  NOP ;  /* 0x0000000000007918 */ /* 0x000fc00000000000 */
[----:B------:R-:W-:-:S00]  /*1290*/  NOP ;  /* 0x0000000000007918 */ /* 0x000fc00000000000 */
[----:B------:R-:W-:-:S00]  /*12a0*/  NOP ;  /* 0x0000000000007918 */ /* 0x000fc00000000000 */
[----:B------:R-:W-:-:S00]  /*12b0*/  NOP ;  /* 0x0000000000007918 */ /* 0x000fc00000000000 */
[----:B------:R-:W-:-:S00]  /*12c0*/  NOP ;  /* 0x0000000000007918 */ /* 0x000fc00000000000 */
[----:B------:R-:W-:-:S00]  /*12d0*/  NOP ;  /* 0x0000000000007918 */ /* 0x000fc00000000000 */
[----:B------:R-:W-:-:S00]  /*12e0*/  NOP ;  /* 0x0000000000007918 */ /* 0x000fc00000000000 */
[----:B------:R-:W-:-:S00]  /*12f0*/  NOP ;  /* 0x0000000000007918 */ /* 0x000fc00000000000 */
.L_x_9:


//--------------------- .text._Z13kernel_smem_4PfS_iS_ --------------------------
	.section	.text._Z13kernel_smem_4PfS_iS_,"ax",@progbits
	.align	128
        .global         _Z13kernel_smem_4PfS_iS_
        .type           _Z13kernel_smem_4PfS_iS_,@function
        .size           _Z13kernel_smem_4PfS_iS_,(.L_x_10 - _Z13kernel_smem_4PfS_iS_)
        .other          _Z13kernel_smem_4PfS_iS_,@"STO_CUDA_ENTRY STV_DEFAULT"
_Z13kernel_smem_4PfS_iS_:
.text._Z13kernel_smem_4PfS_iS_:
[----:B------:R-:W-:Y:S01]  /*0000*/  LDC R1, c[0x0][0x37c] ;  /* 0x0000df00ff017b82 */ /* 0x000fe20000000800 */
[----:B------:R-:W0:Y:S07]  /*0010*/  S2R R17, SR_CTAID.Y ;  /* 0x0000000000117919 */ /* 0x000e2e0000002600 */
[----:B------:R-:W1:Y:S01]  /*0020*/  LDC R21, c[0x0][0x390] ;  /* 0x0000e400ff157b82 */ /* 0x000e620000000800 */
[----:B------:R-:W2:Y:S01]  /*0030*/  LDCU.64 UR8, c[0x0][0x358] ;  /* 0x00006b00ff0877ac */ /* 0x000ea20008000a00 */
[----:B------:R-:W-:Y:S01]  /*0040*/  CS2R R28, SRZ ;  /* 0x00000000001c7805 */ /* 0x000fe2000001ff00 */
[----:B------:R-:W3:Y:S01]  /*0050*/  S2R R0, SR_TID.X ;  /* 0x0000000000007919 */ /* 0x000ee20000002100 */
[----:B------:R-:W3:Y:S04]  /*0060*/  S2R R23, SR_TID.Y ;  /* 0x0000000000177919 */ /* 0x000ee80000002200 */
[----:B------:R-:W4:Y:S01]  /*0070*/  LDC.64 R24, c[0x0][0x398] ;  /* 0x0000e600ff187b82 */ /* 0x000f220000000a00 */
[----:B------:R-:W5:Y:S01]  /*0080*/  S2R R18, SR_CTAID.X ;  /* 0x0000000000127919 */ /* 0x000f620000002500 */
[----:B-1----:R-:W-:-:S02]  /*0090*/  SHF.L.U32 R22, R21, 0x5, RZ ;  /* 0x0000000515167819 */ /* 0x002fc400000006ff */
[----:B------:R-:W-:-:S03]  /*00a0*/  ISETP.GE.AND P0, PT, R21, 0x1, PT ;  /* 0x000000011500780c */ /* 0x000fc60003f06270 */
[----:B0-----:R-:W-:Y:S02]  /*00b0*/  IMAD R2, R22, R17, RZ ;  /* 0x0000001116027224 */ /* 0x001fe400078e02ff */
[----:B---3--:R-:W-:-:S03]  /*00c0*/  IMAD R4, R23, R21, R0 ;  /* 0x0000001517047224 */ /* 0x008fc600078e0200 */
[----:B-----5:R-:W-:-:S04]  /*00d0*/  LEA R3, R18, R2, 0x5 ;  /* 0x0000000212037211 */ /* 0x020fc800078e28ff */
[----:B------:R-:W-:-:S04]  /*00e0*/  IADD3 R3, PT, PT, R4, R3, RZ ;  /* 0x0000000304037210 */ /* 0x000fc80007ffe0ff */
[----:B------:R-:W-:Y:S01]  /*00f0*/  LEA R5, R21, R3, 0x4 ;  /* 0x0000000315057211 */ /* 0x000fe200078e20ff */
[----:B----4-:R-:W-:-:S04]  /*0100*/  IMAD.WIDE R26, R3, 0x4, R24 ;  /* 0x00000004031a7825 */ /* 0x010fc800078e0218 */
[----:B------:R-:W-:Y:S01]  /*0110*/  IMAD.WIDE R24, R5, 0x4, R24 ;  /* 0x0000000405187825 */ /* 0x000fe200078e0218 */
[----:B--2---:R-:W-:Y:S06]  /*0120*/  @!P0 BRA `(.L_x_3) ;  /* 0x0000000800708947 */ /* 0x004fec0003800000 */
[----:B------:R-:W0:Y:S01]  /*0130*/  S2UR UR6, SR_CgaCtaId ;  /* 0x00000000000679c3 */ /* 0x000e220000008800 */
[----:B------:R-:W-:Y:S01]  /*0140*/  UMOV UR4, 0x400 ;  /* 0x0000040000047882 */ /* 0x000fe20000000000 */
[C---:B------:R-:W-:Y:S01]  /*0150*/  IADD3 R3, PT, PT, R23.reuse, 0x10, RZ ;  /* 0x0000001017037810 */ /* 0x040fe20007ffe0ff */
[----:B------:R-:W-:Y:S01]  /*0160*/  UIADD3 UR5, UPT, UPT, UR4, 0x1000, URZ ;  /* 0x0000100004057890 */ /* 0x000fe2000fffe0ff */
[--C-:B------:R-:W-:Y:S01]  /*0170*/  IMAD R19, R23, R21, R0.reuse ;  /* 0x0000001517137224 */ /* 0x100fe200078e0200 */
[----:B------:R-:W-:Y:S02]  /*0180*/  LEA R17, R17, R23, 0x5 ;  /* 0x0000001711117211 */ /* 0x000fe400078e28ff */
[----:B------:R-:W-:Y:S01]  /*0190*/  CS2R R28, SRZ ;  /* 0x00000000001c7805 */ /* 0x000fe2000001ff00 */
[--C-:B------:R-:W-:Y:S01]  /*01a0*/  IMAD R3, R3, R21, R0.reuse ;  /* 0x0000001503037224 */ /* 0x100fe200078e0200 */
[C---:B------:R-:W-:Y:S02]  /*01b0*/  LEA R19, R18.reuse, R19, 0x5 ;  /* 0x0000001312137211 */ /* 0x040fe400078e28ff */
[C---:B------:R-:W-:Y:S01]  /*01c0*/  IADD3 R5, PT, PT, R17.reuse, 0x10, RZ ;  /* 0x0000001011057810 */ /* 0x040fe20007ffe0ff */
[----:B------:R-:W-:Y:S01]  /*01d0*/  IMAD R17, R17, R21, R0 ;  /* 0x0000001511117224 */ /* 0x000fe200078e0200 */
[----:B------:R-:W-:-:S03]  /*01e0*/  LEA R18, R18, R3, 0x5 ;  /* 0x0000000312127211 */ /* 0x000fc600078e28ff */
[-C--:B------:R-:W-:Y:S01]  /*01f0*/  IMAD R16, R5, R21.reuse, R0 ;  /* 0x0000001505107224 */ /* 0x080fe200078e0200 */
[----:B------:R-:W-:Y:S01]  /*0200*/  IADD3 R21, PT, PT, R2, R21, RZ ;  /* 0x0000001502157210 */ /* 0x000fe20007ffe0ff */
[----:B0-----:R-:W-:Y:S02]  /*0210*/  ULEA UR5, UR6, UR5, 0x18 ;  /* 0x0000000506057291 */ /* 0x001fe4000f8ec0ff */
[----:B------:R-:W-:-:S04]  /*0220*/  ULEA UR4, UR6, UR4, 0x18 ;  /* 0x0000000406047291 */ /* 0x000fc8000f8ec0ff */
[C---:B------:R-:W-:Y:S02]  /*0230*/  LEA R3, R23.reuse, UR5, 0x7 ;  /* 0x0000000517037c11 */ /* 0x040fe4000f8e38ff */
[----:B------:R-:W-:Y:S02]  /*0240*/  LEA R23, R23, UR4, 0x7 ;  /* 0x0000000417177c11 */ /* 0x000fe4000f8e38ff */
[----:B------:R-:W-:-:S07]  /*0250*/  LEA R20, R0, R3, 0x2 ;  /* 0x0000000300147211 */ /* 0x000fce00078e10ff */
.L_x_4:
        /* <DEDUP_REMOVED lines=8> */
[----:B------:R-:W4:Y:S04]  /*02e0*/  LDG.E R11, desc[UR8][R10.64] ;  /* 0x000000080a0b7981 */ /* 0x000f28000c1e1900 */
[----:B------:R-:W5:Y:S01]  /*02f0*/  LDG.E R7, desc[UR8][R6.64] ;  /* 0x0000000806077981 */ /* 0x000f62000c1e1900 */
[----:B0-----:R-:W-:-:S02]  /*0300*/  LEA R5, R0, R23, 0x2 ;  /* 0x0000001700057211 */ /* 0x001fc400078e10ff */
[----:B------:R-:W-:-:S03]  /*0310*/  LEA R3, R0, UR5, 0x2 ;  /* 0x0000000500037c11 */ /* 0x000fc6000f8e10ff */
[----:B--2---:R-:W-:Y:S04]  /*0320*/  STS [R5], R8 ;  /* 0x0000000805007388 */ /* 0x004fe80000000800 */
[----:B----4-:R-:W-:Y:S04]  /*0330*/  STS [R20], R11 ;  /* 0x0000000b14007388 */ /* 0x010fe80000000800 */
[----:B---3--:R-:W-:Y:S04]  /*0340*/  STS [R5+0x800], R4 ;  /* 0x0008000405007388 */ /* 0x008fe80000000800 */
[----:B-----5:R-:W-:Y:S01]  /*0350*/  STS [R20+0x800], R7 ;  /* 0x0008000714007388 */ /* 0x020fe20000000800 */
[----:B------:R-:W-:Y:S06]  /*0360*/  BAR.SYNC.DEFER_BLOCKING 0x0 ;  /* 0x0000000000007b1d */ /* 0x000fec0000010000 */
[----:B------:R-:W-:Y:S04]  /*0370*/  LDS R6, [R3] ;  /* 0x0000000003067984 */ /* 0x000fe80000000800 */
[----:B------:R-:W0:Y:S04]  /*0380*/  LDS.128 R8, [R23] ;  /* 0x0000000017087984 */ /* 0x000e280000000c00 */
[----:B------:R-:W1:Y:S04]  /*0390*/  LDS.128 R12, [R23+0x800] ;  /* 0x00080000170c7984 */ /* 0x000e680000000c00 */
[----:B------:R-:W2:Y:S01]  /*03a0*/  LDS R4, [R3+0x80] ;  /* 0x0000800003047984 */ /* 0x000ea20000000800 */
[----:B0-----:R-:W-:-:S03]  /*03b0*/  FFMA R29, R8, R6, R29 ;  /* 0x00000006081d7223 */ /* 0x001fc6000000001d */
[----:B------:R-:W-:Y:S01]  /*03c0*/  LDS R8, [R3+0x180] ;  /* 0x0001800003087984 */ /* 0x000fe20000000800 */
[----:B-1----:R-:W-:-:S03]  /*03d0*/  FFMA R12, R6, R12, R28 ;  /* 0x0000000c060c7223 */ /* 0x002fc6000000001c */
[----:B------:R-:W0:Y:S01]  /*03e0*/  LDS R6, [R3+0x100] ;  /* 0x0001000003067984 */ /* 0x000e220000000800 */
[C---:B--2---:R-:W-:Y:S01]  /*03f0*/  FFMA R13, R4.reuse, R13, R12 ;  /* 0x0000000d040d7223 */ /* 0x044fe2000000000c */
[----:B------:R-:W-:Y:S02]  /*0400*/  FFMA R9, R4, R9, R29 ;  /* 0x0000000904097223 */ /* 0x000fe4000000001d */
[----:B------:R-:W-:Y:S01]  /*0410*/  LDS R28, [R3+0xf80] ;  /* 0x000f8000031c7984 */ /* 0x000fe20000000800 */
[C---:B0-----:R-:W-:Y:S01]  /*0420*/  FFMA R14, R6.reuse, R14, R13 ;  /* 0x0000000e060e7223 */ /* 0x041fe2000000000d */
[----:B------:R-:W-:Y:S02]  /*0430*/  FFMA R29, R6, R10, R9 ;  /* 0x0000000a061d7223 */ /* 0x000fe40000000009 */
[----:B------:R-:W-:Y:S01]  /*0440*/  LDS R9, [R3+0x200] ;  /* 0x0002000003097984 */ /* 0x000fe20000000800 */
[----:B------:R-:W-:-:S03]  /*0450*/  FFMA R10, R8, R15, R14 ;  /* 0x0000000f080a7223 */ /* 0x000fc6000000000e */
[----:B------:R-:W0:Y:S04]  /*0460*/  LDS.128 R12, [R23+0x810] ;  /* 0x00081000170c7984 */ /* 0x000e280000000c00 */
[----:B------:R-:W1:Y:S01]  /*0470*/  LDS.128 R4, [R23+0x10] ;  /* 0x0000100017047984 */ /* 0x000e620000000c00 */
[----:B------:R-:W-:-:S03]  /*0480*/  FFMA R11, R8, R11, R29 ;  /* 0x0000000b080b7223 */ /* 0x000fc6000000001d */
[----:B------:R-:W2:Y:S01]  /*0490*/  LDS R8, [R3+0x280] ;  /* 0x0002800003087984 */ /* 0x000ea20000000800 */
[----:B0-----:R-:W-:-:S03]  /*04a0*/  FFMA R10, R9, R12, R10 ;  /* 0x0000000c090a7223 */ /* 0x001fc6000000000a */
[----:B------:R-:W0:Y:S01]  /*04b0*/  LDS R12, [R3+0x300] ;  /* 0x00030000030c7984 */ /* 0x000e220000000800 */
[----:B-1----:R-:W-:-:S03]  /*04c0*/  FFMA R11, R4, R9, R11 ;  /* 0x00000009040b7223 */ /* 0x002fc6000000000b */
[----:B------:R-:W1:Y:S01]  /*04d0*/  LDS R4, [R3+0x380] ;  /* 0x0003800003047984 */ /* 0x000e620000000800 */
[C---:B--2---:R-:W-:Y:S01]  /*04e0*/  FFMA R13, R8.reuse, R13, R10 ;  /* 0x0000000d080d7223 */ /* 0x044fe2000000000a */
[----:B------:R-:W-:Y:S02]  /*04f0*/  FFMA R5, R8, R5, R11 ;  /* 0x0000000508057223 */ /* 0x000fe4000000000b */
[----:B------:R-:W-:Y:S01]  /*0500*/  LDS.128 R8, [R23+0x20] ;  /* 0x0000200017087984 */ /* 0x000fe20000000c00 */
[C---:B0-----:R-:W-:Y:S01]  /*0510*/  FFMA R14, R12.reuse, R14, R13 ;  /* 0x0000000e0c0e7223 */ /* 0x041fe2000000000d */
[----:B------:R-:W-:Y:S02]  /*0520*/  FFMA R29, R12, R6, R5 ;  /* 0x000000060c1d7223 */ /* 0x000fe40000000005 */
[----:B------:R-:W-:Y:S01]  /*0530*/  LDS R5, [R3+0x400] ;  /* 0x0004000003057984 */ /* 0x000fe20000000800 */
[----:B-1----:R-:W-:-:S03]  /*0540*/  FFMA R6, R4, R15, R14 ;  /* 0x0000000f04067223 */ /* 0x002fc6000000000e */
[----:B------:R-:W0:Y:S01]  /*0550*/  LDS.128 R12, [R23+0x820] ;  /* 0x00082000170c7984 */ /* 0x000e220000000c00 */
[----:B------:R-:W-:-:S03]  /*0560*/  FFMA R7, R4, R7, R29 ;  /* 0x0000000704077223 */ /* 0x000fc6000000001d */
[----:B------:R-:W1:Y:S01]  /*0570*/  LDS R4, [R3+0x480] ;  /* 0x0004800003047984 */ /* 0x000e620000000800 */
[----:B0-----:R-:W-:-:S03]  /*0580*/  FFMA R6, R5, R12, R6 ;  /* 0x0000000c05067223 */ /* 0x001fc60000000006 */
[----:B------:R-:W0:Y:S01]  /*0590*/  LDS R12, [R3+0x500] ;  /* 0x00050000030c7984 */ /* 0x000e220000000800 */
[----:B------:R-:W-:-:S03]  /*05a0*/  FFMA R7, R8, R5, R7 ;  /* 0x0000000508077223 */ /* 0x000fc60000000007 */
[----:B------:R-:W2:Y:S01]  /*05b0*/  LDS R8, [R3+0x580] ;  /* 0x0005800003087984 */ /* 0x000ea20000000800 */
[C---:B-1----:R-:W-:Y:S01]  /*05c0*/  FFMA R13, R4.reuse, R13, R6 ;  /* 0x0000000d040d7223 */ /* 0x042fe20000000006 */
[----:B------:R-:W-:Y:S02]  /*05d0*/  FFMA R7, R4, R9, R7 ;  /* 0x0000000904077223 */ /* 0x000fe40000000007 */
[----:B------:R-:W-:Y:S01]  /*05e0*/  LDS R9, [R3+0x600] ;  /* 0x0006000003097984 */ /* 0x000fe20000000800 */
[C---:B0-----:R-:W-:Y:S01]  /*05f0*/  FFMA R14, R12.reuse, R14, R13 ;  /* 0x0000000e0c0e7223 */ /* 0x041fe2000000000d */
[----:B------:R-:W-:Y:S02]  /*0600*/  FFMA R29, R12, R10, R7 ;  /* 0x0000000a0c1d7223 */ /* 0x000fe40000000007 */
[----:B------:R-:W-:Y:S01]  /*0610*/  LDS.128 R4, [R23+0x30] ;  /* 0x0000300017047984 */ /* 0x000fe20000000c00 */
[----:B--2---:R-:W-:-:S03]  /*0620*/  FFMA R10, R8, R15, R14 ;  /* 0x0000000f080a7223 */ /* 0x004fc6000000000e */
        /* <DEDUP_REMOVED lines=9> */
[----:B------:R-:W-:Y:S01]  /*06c0*/  LDS.128 R8, [R23+0x40] ;  /* 0x0000400017087984 */ /* 0x000fe20000000c00 */
[C---:B0-----:R-:W-:Y:S01]  /*06d0*/  FFMA R14, R12.reuse, R14, R13 ;  /* 0x0000000e0c0e7223 */ /* 0x041fe2000000000d */
[----:B------:R-:W-:Y:S02]  /*06e0*/  FFMA R29, R12, R6, R5 ;  /* 0x000000060c1d7223 */ /* 0x000fe40000000005 */
[----:B------:R-:W-:Y:S01]  /*06f0*/  LDS R5, [R3+0x800] ;  /* 0x0008000003057984 */ /* 0x000fe20000000800 */
        /* <DEDUP_REMOVED lines=25> */
[----:B0-----:R-:W-:-:S03]  /*0890*/  FFMA R14, R12, R14, R13 ;  /* 0x0000000e0c0e7223 */ /* 0x001fc6000000000d */
[----:B------:R-:W0:Y:S01]  /*08a0*/  LDS R13, [R3+0xc00] ;  /* 0x000c0000030d7984 */ /* 0x000e220000000800 */
[----:B------:R-:W-:Y:S01]  /*08b0*/  FFMA R5, R12, R6, R5 ;  /* 0x000000060c057223 */ /* 0x000fe20000000005 */
[C---:B--2---:R-:W-:Y:S02]  /*08c0*/  FFMA R14, R4.reuse, R15, R14 ;  /* 0x0000000f040e7223 */ /* 0x044fe4000000000e */
[----:B------:R-:W-:Y:S01]  /*08d0*/  LDS R12, [R3+0xd00] ;  /* 0x000d0000030c7984 */ /* 0x000fe20000000800 */
[----:B------:R-:W-:-:S03]  /*08e0*/  FFMA R29, R4, R7, R5 ;  /* 0x00000007041d7223 */ /* 0x000fc60000000005 */
[----:B------:R-:W1:Y:S01]  /*08f0*/  LDS.128 R4, [R23+0x860] ;  /* 0x0008600017047984 */ /* 0x000e620000000c00 */
[----:B0-----:R-:W-:-:S03]  /*0900*/  FFMA R29, R8, R13, R29 ;  /* 0x0000000d081d7223 */ /* 0x001fc6000000001d */
[----:B------:R-:W0:Y:S01]  /*0910*/  LDS R8, [R3+0xc80] ;  /* 0x000c800003087984 */ /* 0x000e220000000800 */
[----:B-1----:R-:W-:-:S03]  /*0920*/  FFMA R14, R13, R4, R14 ;  /* 0x000000040d0e7223 */ /* 0x002fc6000000000e */
[----:B------:R-:W1:Y:S01]  /*0930*/  LDS R4, [R3+0xd80] ;  /* 0x000d800003047984 */ /* 0x000e620000000800 */
[C---:B0-----:R-:W-:Y:S01]  /*0940*/  FFMA R5, R8.reuse, R5, R14 ;  /* 0x0000000508057223 */ /* 0x041fe2000000000e */
[----:B------:R-:W-:Y:S02]  /*0950*/  FFMA R9, R8, R9, R29 ;  /* 0x0000000908097223 */ /* 0x000fe4000000001d */
[----:B------:R-:W-:Y:S01]  /*0960*/  LDS R8, [R3+0xe80] ;  /* 0x000e800003087984 */ /* 0x000fe20000000800 */
[C---:B------:R-:W-:Y:S01]  /*0970*/  FFMA R6, R12.reuse, R6, R5 ;  /* 0x000000060c067223 */ /* 0x040fe20000000005 */
[----:B------:R-:W-:Y:S02]  /*0980*/  FFMA R29, R12, R10, R9 ;  /* 0x0000000a0c1d7223 */ /* 0x000fe40000000009 */
[----:B------:R-:W-:Y:S01]  /*0990*/  LDS R9, [R3+0xe00] ;  /* 0x000e000003097984 */ /* 0x000fe20000000800 */
[C---:B-1----:R-:W-:Y:S01]  /*09a0*/  FFMA R10, R4.reuse, R7, R6 ;  /* 0x00000007040a7223 */ /* 0x042fe20000000006 */
[----:B------:R-:W-:-:S02]  /*09b0*/  FFMA R11, R4, R11, R29 ;  /* 0x0000000b040b7223 */ /* 0x000fc4000000001d */
[----:B------:R-:W0:Y:S04]  /*09c0*/  LDS.128 R4, [R23+0x870] ;  /* 0x0008700017047984 */ /* 0x000e280000000c00 */
[----:B------:R-:W1:Y:S01]  /*09d0*/  LDS.128 R12, [R23+0x70] ;  /* 0x00007000170c7984 */ /* 0x000e620000000c00 */
[----:B------:R-:W-:-:S04]  /*09e0*/  IADD3 R2, PT, PT, R2, 0x20, RZ ;  /* 0x0000002002027810 */ /* 0x000fc80007ffe0ff */
[----:B------:R-:W-:Y:S01]  /*09f0*/  ISETP.GE.AND P0, PT, R2, R21, PT ;  /* 0x000000150200720c */ /* 0x000fe20003f06270 */
[----:B0-----:R-:W-:Y:S02]  /*0a00*/  FFMA R4, R9, R4, R10 ;  /* 0x0000000409047223 */ /* 0x001fe4000000000a */
[----:B------:R-:W0:Y:S01]  /*0a10*/  LDS R10, [R3+0xf00] ;  /* 0x000f0000030a7984 */ /* 0x000e220000000800 */
[----:B-1----:R-:W-:Y:S01]  /*0a20*/  FFMA R11, R12, R9, R11 ;  /* 0x000000090c0b7223 */ /* 0x002fe2000000000b */
[----:B------:R-:W-:-:S03]  /*0a30*/  FFMA R5, R8, R5, R4 ;  /* 0x0000000508057223 */ /* 0x000fc60000000004 */
[----:B------:R-:W-:Y:S01]  /*0a40*/  FFMA R11, R8, R13, R11 ;  /* 0x0000000d080b7223 */ /* 0x000fe2000000000b */
[----:B------:R-:W-:Y:S02]  /*0a50*/  IADD3 R17, PT, PT, R17, 0x20, RZ ;  /* 0x0000002011117810 */ /* 0x000fe40007ffe0ff */
[----:B------:R-:W-:Y:S02]  /*0a60*/  IADD3 R16, PT, PT, R16, 0x20, RZ ;  /* 0x0000002010107810 */ /* 0x000fe40007ffe0ff */
[C---:B------:R-:W-:Y:S02]  /*0a70*/  IADD3 R19, PT, PT, R22.reuse, R19, RZ ;  /* 0x0000001316137210 */ /* 0x040fe40007ffe0ff */
[----:B------:R-:W-:Y:S01]  /*0a80*/  IADD3 R18, PT, PT, R22, R18, RZ ;  /* 0x0000001216127210 */ /* 0x000fe20007ffe0ff */
[C---:B0-----:R-:W-:Y:S01]  /*0a90*/  FFMA R11, R10.reuse, R14, R11 ;  /* 0x0000000e0a0b7223 */ /* 0x041fe2000000000b */
[----:B------:R-:W-:-:S03]  /*0aa0*/  FFMA R6, R10, R6, R5 ;  /* 0x000000060a067223 */ /* 0x000fc60000000005 */
[C---:B------:R-:W-:Y:S01]  /*0ab0*/  FFMA R29, R28.reuse, R15, R11 ;  /* 0x0000000f1c1d7223 */ /* 0x040fe2000000000b */
[----:B------:R-:W-:Y:S01]  /*0ac0*/  FFMA R28, R28, R7, R6 ;  /* 0x000000071c1c7223 */ /* 0x000fe20000000006 */
[----:B------:R-:W-:Y:S06]  /*0ad0*/  BAR.SYNC.DEFER_BLOCKING 0x0 ;  /* 0x0000000000007b1d */ /* 0x000fec0000010000 */
[----:B------:R-:W-:Y:S05]  /*0ae0*/  @!P0 BRA `(.L_x_4) ;  /* 0xfffffff400dc8947 */ /* 0x000fea000383ffff */
.L_x_3:
[----:B------:R-:W-:Y:S04]  /*0af0*/  STG.E desc[UR8][R26.64], R29 ;  /* 0x0000001d1a007986 */ /* 0x000fe8000c101908 */
[----:B------:R-:W-:Y:S01]  /*0b00*/  STG.E desc[UR8][R24.64], R28 ;  /* 0x0000001c18007986 */ /* 0x000fe2000c101908 */
[----:B------:R-:W-:Y:S05]  /*0b10*/  EXIT ;  /* 0x000000000000794d */ /* 0x000fea0003800000 */
.L_x_5:
        /* <DEDUP_REMOVED lines=14> */
.L_x_10:


//--------------------- .text._Z13kernel_smem_3PfS_iS_ --------------------------
	.section	.text._Z13kernel_smem_3PfS_iS_,"ax",@progbits
	.align	128
        .global         _Z13kernel_smem_3PfS_iS_
        .type           _Z13kernel_smem_3PfS_iS_,@function
        .size           _Z13kernel_smem_3PfS_iS_,(.L_x_11 - _Z13kernel_smem_3PfS_iS_)
        .other          _Z13kernel_smem_3PfS_iS_,@"STO_CUDA_ENTRY STV_DEFAULT"
_Z13kernel_smem_3PfS_iS_:
.text._Z13kernel_smem_3PfS_iS_:
[----:B------:R-:W-:Y:S01]  /*0000*/  LDC R1, c[0x0][0x37c] ;  /* 0x0000df00ff017b82 */ /* 0x000fe20000000800 */
[----:B------:R-:W0:Y:S01]  /*0010*/  S2R R5, SR_CTAID.Y ;  /* 0x0000000000057919 */ /* 0x000e220000002600 */
[----:B------:R-:W1:Y:S01]  /*0020*/  LDCU UR10, c[0x0][0x390] ;  /* 0x00007200ff0a77ac */ /* 0x000e620008000800 */
[----:B------:R-:W-:Y:S01]  /*0030*/  HFMA2 R21, -RZ, RZ, 0, 0 ;  /* 0x00000000ff157431 */ /* 0x000fe200000001ff */
[----:B------:R-:W2:Y:S01]  /*0040*/  S2R R0, SR_CTAID.X ;  /* 0x0000000000007919 */ /* 0x000ea20000002500 */
[----:B------:R-:W3:Y:S01]  /*0050*/  LDCU.64 UR8, c[0x0][0x358] ;  /* 0x00006b00ff0877ac */ /* 0x000ee20008000a00 */
[----:B------:R-:W4:Y:S01]  /*0060*/  S2R R3, SR_TID.X ;  /* 0x0000000000037919 */ /* 0x000f220000002100 */
[----:B------:R-:W2:Y:S01]  /*0070*/  S2R R2, SR_TID.Y ;  /* 0x0000000000027919 */ /* 0x000ea20000002200 */
[----:B-1----:R-:W-:Y:S02]  /*0080*/  UISETP.GE.AND UP0, UPT, UR10, 0x1, UPT ;  /* 0x000000010a00788c */ /* 0x002fe4000bf06270 */
[----:B------:R-:W-:-:S06]  /*0090*/  USHF.L.U32 UR7, UR10, 0x5, URZ ;  /* 0x000000050a077899 */ /* 0x000fcc00080006ff */
[----:B0-----:R-:W-:Y:S01]  /*00a0*/  IMAD R19, R5, UR7, RZ ;  /* 0x0000000705137c24 */ /* 0x001fe2000f8e02ff */
[----:B---3--:R-:W-:Y:S06]  /*00b0*/  BRA.U !UP0, `(.L_x_6) ;  /* 0x00000005089c7547 */ /* 0x008fec000b800000 */
[----:B------:R-:W0:Y:S01]  /*00c0*/  S2UR UR6, SR_CgaCtaId ;  /* 0x00000000000679c3 */ /* 0x000e220000008800 */
[----:B------:R-:W-:Y:S01]  /*00d0*/  UMOV UR4, 0x400 ;  /* 0x0000040000047882 */ /* 0x000fe20000000000 */
[----:B--2---:R-:W-:Y:S01]  /*00e0*/  LEA R6, R5, R2, 0x5 ;  /* 0x0000000205067211 */ /* 0x004fe200078e28ff */
[----:B------:R-:W-:Y:S01]  /*00f0*/  UIADD3 UR5, UPT, UPT, UR4, 0x1000, URZ ;  /* 0x0000100004057890 */ /* 0x000fe2000fffe0ff */
[--C-:B----4-:R-:W-:Y:S01]  /*0100*/  IMAD R9, R2, UR10, R3.reuse ;  /* 0x0000000a02097c24 */ /* 0x110fe2000f8e0203 */
[----:B------:R-:W-:Y:S02]  /*0110*/  IADD3 R7, PT, PT, R19, UR10, RZ ;  /* 0x0000000a13077c10 */ /* 0x000fe4000fffe0ff */
[----:B------:R-:W-:Y:S01]  /*0120*/  IMAD R5, R6, UR10, R3 ;  /* 0x0000000a06057c24 */ /* 0x000fe2000f8e0203 */
[----:B------:R-:W1:Y:S01]  /*0130*/  LDC.64 R22, c[0x0][0x380] ;  /* 0x0000e000ff167b82 */ /* 0x000e620000000a00 */
[----:B------:R-:W-:Y:S02]  /*0140*/  MOV R21, RZ ;  /* 0x000000ff00157202 */ /* 0x000fe40000000f00 */
[----:B------:R-:W-:-:S02]  /*0150*/  MOV R4, R19 ;  /* 0x0000001300047202 */ /* 0x000fc40000000f00 */
[----:B------:R-:W-:-:S03]  /*0160*/  LEA R6, R0, R9, 0x5 ;  /* 0x0000000900067211 */ /* 0x000fc600078e28ff */
[----:B------:R-:W2:Y:S01]  /*0170*/  LDC.64 R24, c[0x0][0x388] ;  /* 0x0000e200ff187b82 */ /* 0x000ea20000000a00 */
[----:B0-----:R-:W-:Y:S02]  /*0180*/  ULEA UR4, UR6, UR4, 0x18 ;  /* 0x0000000406047291 */ /* 0x001fe4000f8ec0ff */
[----:B------:R-:W-:-:S04]  /*0190*/  ULEA UR5, UR6, UR5, 0x18 ;  /* 0x0000000506057291 */ /* 0x000fc8000f8ec0ff */
[C---:B------:R-:W-:Y:S02]  /*01a0*/  LEA R20, R2.reuse, UR4, 0x7 ;  /* 0x0000000402147c11 */ /* 0x040fe4000f8e38ff */
[C---:B------:R-:W-:Y:S02]  /*01b0*/  LEA R17, R3.reuse, UR5, 0x2 ;  /* 0x0000000503117c11 */ /* 0x040fe4000f8e10ff */
[----:B------:R-:W-:Y:S02]  /*01c0*/  LEA R18, R3, R20, 0x2 ;  /* 0x0000001403127211 */ /* 0x000fe400078e10ff */
[----:B------:R-:W-:-:S07]  /*01d0*/  LEA R16, R2, R17, 0x7 ;  /* 0x0000001102107211 */ /* 0x000fce00078e38ff */
.L_x_7:
[----:B-1----:R-:W-:-:S04]  /*01e0*/  IMAD.WIDE R8, R5, 0x4, R22 ;  /* 0x0000000405087825 */ /* 0x002fc800078e0216 */
[----:B--2---:R-:W-:Y:S02]  /*01f0*/  IMAD.WIDE R10, R6, 0x4, R24 ;  /* 0x00000004060a7825 */ /* 0x004fe400078e0218 */
[----:B------:R-:W2:Y:S04]  /*0200*/  LDG.E R9, desc[UR8][R8.64] ;  /* 0x0000000808097981 */ /* 0x000ea8000c1e1900 */
[----:B------:R-:W3:Y:S01]  /*0210*/  LDG.E R11, desc[UR8][R10.64] ;  /* 0x000000080a0b7981 */ /* 0x000ee2000c1e1900 */
[----:B------:R-:W-:Y:S02]  /*0220*/  IADD3 R4, PT, PT, R4, 0x20, RZ ;  /* 0x0000002004047810 */ /* 0x000fe40007ffe0ff */
[----:B------:R-:W-:Y:S02]  /*0230*/  IADD3 R6, PT, PT, R6, UR7, RZ ;  /* 0x0000000706067c10 */ /* 0x000fe4000fffe0ff */
[----:B------:R-:W-:-:S02]  /*0240*/  ISETP.GE.AND P0, PT, R4, R7, PT ;  /* 0x000000070400720c */ /* 0x000fc40003f06270 */
[----:B------:R-:W-:Y:S01]  /*0250*/  IADD3 R5, PT, PT, R5, 0x20, RZ ;  /* 0x0000002005057810 */ /* 0x000fe20007ffe0ff */
[----:B--2---:R-:W-:Y:S04]  /*0260*/  STS [R18], R9 ;  /* 0x0000000912007388 */ /* 0x004fe80000000800 */
[----:B---3--:R-:W-:Y:S01]  /*0270*/  STS [R16], R11 ;  /* 0x0000000b10007388 */ /* 0x008fe20000000800 */
[----:B------:R-:W-:Y:S06]  /*0280*/  BAR.SYNC.DEFER_BLOCKING 0x0 ;  /* 0x0000000000007b1d */ /* 0x000fec0000010000 */
[----:B------:R-:W-:Y:S04]  /*0290*/  LDS R26, [R17] ;  /* 0x00000000111a7984 */ /* 0x000fe80000000800 */
[----:B------:R-:W0:Y:S04]  /*02a0*/  LDS.128 R12, [R20] ;  /* 0x00000000140c7984 */ /* 0x000e280000000c00 */
[----:B------:R-:W1:Y:S04]  /*02b0*/  LDS R27, [R17+0x80] ;  /* 0x00008000111b7984 */ /* 0x000e680000000800 */
[----:B------:R-:W2:Y:S04]  /*02c0*/  LDS R28, [R17+0x100] ;  /* 0x00010000111c7984 */ /* 0x000ea80000000800 */
[----:B------:R-:W3:Y:S04]  /*02d0*/  LDS R29, [R17+0x180] ;  /* 0x00018000111d7984 */ /* 0x000ee80000000800 */
[----:B------:R-:W-:Y:S01]  /*02e0*/  LDS.128 R8, [R20+0x10] ;  /* 0x0000100014087984 */ /* 0x000fe20000000c00 */
[----:B0-----:R-:W-:-:S03]  /*02f0*/  FFMA R12, R12, R26, R21 ;  /* 0x0000001a0c0c7223 */ /* 0x001fc60000000015 */
[----:B------:R-:W-:Y:S01]  /*0300*/  LDS R21, [R17+0x300] ;  /* 0x0003000011157984 */ /* 0x000fe20000000800 */
[----:B-1----:R-:W-:-:S03]  /*0310*/  FFMA R27, R27, R13, R12 ;  /* 0x0000000d1b1b7223 */ /* 0x002fc6000000000c */
[----:B------:R-:W0:Y:S01]  /*0320*/  LDS R13, [R17+0x200] ;  /* 0x00020000110d7984 */ /* 0x000e220000000800 */
[----:B--2---:R-:W-:-:S03]  /*0330*/  FFMA R14, R28, R14, R27 ;  /* 0x0000000e1c0e7223 */ /* 0x004fc6000000001b */
[----:B------:R-:W1:Y:S01]  /*0340*/  LDS R27, [R17+0x280] ;  /* 0x00028000111b7984 */ /* 0x000e620000000800 */
[----:B---3--:R-:W-:-:S03]  /*0350*/  FFMA R15, R29, R15, R14 ;  /* 0x0000000f1d0f7223 */ /* 0x008fc6000000000e */
[----:B------:R-:W-:Y:S01]  /*0360*/  LDS R29, [R17+0x480] ;  /* 0x00048000111d7984 */ /* 0x000fe20000000800 */
[----:B0-----:R-:W-:-:S03]  /*0370*/  FFMA R8, R8, R13, R15 ;  /* 0x0000000d08087223 */ /* 0x001fc6000000000f */
[----:B------:R-:W-:Y:S01]  /*0380*/  LDS.128 R12, [R20+0x20] ;  /* 0x00002000140c7984 */ /* 0x000fe20000000c00 */
[----:B-1----:R-:W-:-:S03]  /*0390*/  FFMA R8, R27, R9, R8 ;  /* 0x000000091b087223 */ /* 0x002fc60000000008 */
[----:B------:R-:W0:Y:S01]  /*03a0*/  LDS R27, [R17+0x380] ;  /* 0x00038000111b7984 */ /* 0x000e220000000800 */
[----:B------:R-:W-:-:S03]  /*03b0*/  FFMA R8, R21, R10, R8 ;  /* 0x0000000a15087223 */ /* 0x000fc60000000008 */
[----:B------:R-:W1:Y:S04]  /*03c0*/  LDS R9, [R17+0x400] ;  /* 0x0004000011097984 */ /* 0x000e680000000800 */
[----:B------:R-:W2:Y:S01]  /*03d0*/  LDS R21, [R17+0x500] ;  /* 0x0005000011157984 */ /* 0x000ea20000000800 */
[----:B0-----:R-:W-:-:S04]  /*03e0*/  FFMA R11, R27, R11, R8 ;  /* 0x0000000b1b0b7223 */ /* 0x001fc80000000008 */
[----:B-1----:R-:W-:Y:S02]  /*03f0*/  FFMA R8, R12, R9, R11 ;  /* 0x000000090c087223 */ /* 0x002fe4000000000b */
[----:B------:R-:W0:Y:S02]  /*0400*/  LDS R12, [R17+0x580] ;  /* 0x00058000110c7984 */ /* 0x000e240000000800 */
[----:B------:R-:W-:Y:S02]  /*0410*/  FFMA R26, R29, R13, R8 ;  /* 0x0000000d1d1a7223 */ /* 0x000fe40000000008 */
[----:B------:R-:W-:Y:S02]  /*0420*/  LDS R13, [R17+0x600] ;  /* 0x00060000110d7984 */ /* 0x000fe40000000800 */
[----:B--2---:R-:W-:Y:S02]  /*0430*/  FFMA R27, R21, R14, R26 ;  /* 0x0000000e151b7223 */ /* 0x004fe4000000001a */
[----:B------:R-:W1:Y:S04]  /*0440*/  LDS.128 R8, [R20+0x30] ;  /* 0x0000300014087984 */ /* 0x000e680000000c00 */
[----:B------:R-:W2:Y:S04]  /*0450*/  LDS R29, [R17+0x680] ;  /* 0x00068000111d7984 */ /* 0x000ea80000000800 */
[----:B------:R-:W3:Y:S04]  /*0460*/  LDS R21, [R17+0x700] ;  /* 0x0007000011157984 */ /* 0x000ee80000000800 */
[----:B------:R-:W-:Y:S01]  /*0470*/  LDS R26, [R17+0x980] ;  /* 0x00098000111a7984 */ /* 0x000fe20000000800 */
[----:B0-----:R-:W-:-:S04]  /*0480*/  FFMA R15, R12, R15, R27 ;  /* 0x0000000f0c0f7223 */ /* 0x001fc8000000001b */
[----:B-1----:R-:W-:Y:S02]  /*0490*/  FFMA R12, R8, R13, R15 ;  /* 0x0000000d080c7223 */ /* 0x002fe4000000000f */
[----:B------:R-:W0:Y:S02]  /*04a0*/  LDS R8, [R17+0x780] ;  /* 0x0007800011087984 */ /* 0x000e240000000800 */
[----:B--2---:R-:W-:Y:S02]  /*04b0*/  FFMA R12, R29, R9, R12 ;  /* 0x000000091d0c7223 */ /* 0x004fe4000000000c */
[----:B------:R-:W-:Y:S02]  /*04c0*/  LDS R9, [R17+0x800] ;  /* 0x0008000011097984 */ /* 0x000fe40000000800 */
[----:B---3--:R-:W-:Y:S02]  /*04d0*/  FFMA R27, R21, R10, R12 ;  /* 0x0000000a151b7223 */ /* 0x008fe4000000000c */
[----:B------:R-:W1:Y:S04]  /*04e0*/  LDS.128 R12, [R20+0x40] ;  /* 0x00004000140c7984 */ /* 0x000e680000000c00 */
[----:B------:R-:W2:Y:S04]  /*04f0*/  LDS R29, [R17+0x880] ;  /* 0x00088000111d7984 */ /* 0x000ea80000000800 */
[----:B------:R-:W3:Y:S01]  /*0500*/  LDS R21, [R17+0x900] ;  /* 0x0009000011157984 */ /* 0x000ee20000000800 */
[----:B0-----:R-:W-:-:S04]  /*0510*/  FFMA R11, R8, R11, R27 ;  /* 0x0000000b080b7223 */ /* 0x001fc8000000001b */
[----:B-1----:R-:W-:Y:S02]  /*0520*/  FFMA R12, R12, R9, R11 ;  /* 0x000000090c0c7223 */ /* 0x002fe4000000000b */
[----:B------:R-:W-:Y:S02]  /*0530*/  LDS.128 R8, [R20+0x50] ;  /* 0x0000500014087984 */ /* 0x000fe40000000c00 */
[----:B--2---:R-:W-:Y:S02]  /*0540*/  FFMA R12, R29, R13, R12 ;  /* 0x0000000d1d0c7223 */ /* 0x004fe4000000000c */
[----:B------:R-:W0:Y:S02]  /*0550*/  LDS R13, [R17+0xa00] ;  /* 0x000a0000110d7984 */ /* 0x000e240000000800 */
[----:B---3--:R-:W-:Y:S02]  /*0560*/  FFMA R27, R21, R14, R12 ;  /* 0x0000000e151b7223 */ /* 0x008fe4000000000c */
[----:B------:R-:W1:Y:S02]  /*0570*/  LDS R29, [R17+0xa80] ;  /* 0x000a8000111d7984 */ /* 0x000e640000000800 */
[----:B------:R-:W-:-:S02]  /*0580*/  FFMA R15, R26, R15, R27 ;  /* 0x0000000f1a0f7223 */ /* 0x000fc4000000001b */
[----:B------:R-:W2:Y:S04]  /*0590*/  LDS R21, [R17+0xb00] ;  /* 0x000b000011157984 */ /* 0x000ea80000000800 */
[----:B------:R-:W3:Y:S01]  /*05a0*/  LDS R26, [R17+0xb80] ;  /* 0x000b8000111a7984 */ /* 0x000ee20000000800 */
[----:B0-----:R-:W-:-:S03]  /*05b0*/  FFMA R8, R8, R13, R15 ;  /* 0x0000000d08087223 */ /* 0x001fc6000000000f */
[----:B------:R-:W-:Y:S01]  /*05c0*/  LDS.128 R12, [R20+0x60] ;  /* 0x00006000140c7984 */ /* 0x000fe20000000c00 */
[----:B-1----:R-:W-:-:S03]  /*05d0*/  FFMA R8, R29, R9, R8 ;  /* 0x000000091d087223 */ /* 0x002fc60000000008 */
[----:B------:R-:W0:Y:S01]  /*05e0*/  LDS R9, [R17+0xc00] ;  /* 0x000c000011097984 */ /* 0x000e220000000800 */
[----:B--2---:R-:W-:-:S03]  /*05f0*/  FFMA R27, R21, R10, R8 ;  /* 0x0000000a151b7223 */ /* 0x004fc60000000008 */
[----:B------:R-:W1:Y:S01]  /*0600*/  LDS R29, [R17+0xc80] ;  /* 0x000c8000111d7984 */ /* 0x000e620000000800 */
[----:B---3--:R-:W-:-:S03]  /*0610*/  FFMA R11, R26, R11, R27 ;  /* 0x0000000b1a0b7223 */ /* 0x008fc6000000001b */
[----:B------:R-:W2:Y:S04]  /*0620*/  LDS R21, [R17+0xd00] ;  /* 0x000d000011157984 */ /* 0x000ea80000000800 */
[----:B------:R-:W3:Y:S04]  /*0630*/  LDS R26, [R17+0xd80] ;  /* 0x000d8000111a7984 */ /* 0x000ee80000000800 */
[----:B------:R-:W-:Y:S01]  /*0640*/  LDS R27, [R17+0xe80] ;  /* 0x000e8000111b7984 */ /* 0x000fe20000000800 */
[----:B0-----:R-:W-:-:S03]  /*0650*/  FFMA R12, R12, R9, R11 ;  /* 0x000000090c0c7223 */ /* 0x001fc6000000000b */
[----:B------:R-:W-:Y:S01]  /*0660*/  LDS.128 R8, [R20+0x70] ;  /* 0x0000700014087984 */ /* 0x000fe20000000c00 */
[----:B-1----:R-:W-:-:S03]  /*0670*/  FFMA R12, R29, R13, R12 ;  /* 0x0000000d1d0c7223 */ /* 0x002fc6000000000c */
[----:B------:R-:W0:Y:S01]  /*0680*/  LDS R13, [R17+0xe00] ;  /* 0x000e0000110d7984 */ /* 0x000e220000000800 */
[----:B--2---:R-:W-:-:S03]  /*0690*/  FFMA R21, R21, R14, R12 ;  /* 0x0000000e15157223 */ /* 0x004fc6000000000c */
[----:B------:R-:W1:Y:S01]  /*06a0*/  LDS R12, [R17+0xf00] ;  /* 0x000f0000110c7984 */ /* 0x000e620000000800 */
[----:B---3--:R-:W-:-:S03]  /*06b0*/  FFMA R15, R26, R15, R21 ;  /* 0x0000000f1a0f7223 */ /* 0x008fc60000000015 */
[----:B------:R-:W2:Y:S01]  /*06c0*/  LDS R21, [R17+0xf80] ;  /* 0x000f800011157984 */ /* 0x000ea20000000800 */
[----:B0-----:R-:W-:-:S04]  /*06d0*/  FFMA R8, R8, R13, R15 ;  /* 0x0000000d08087223 */ /* 0x001fc8000000000f */
[----:B------:R-:W-:-:S04]  /*06e0*/  FFMA R9, R27, R9, R8 ;  /* 0x000000091b097223 */ /* 0x000fc80000000008 */
[----:B-1----:R-:W-:-:S04]  /*06f0*/  FFMA R10, R12, R10, R9 ;  /* 0x0000000a0c0a7223 */ /* 0x002fc80000000009 */
[----:B--2---:R-:W-:Y:S01]  /*0700*/  FFMA R21, R21, R11, R10 ;  /* 0x0000000b15157223 */ /* 0x004fe2000000000a */
[----:B------:R-:W-:Y:S06]  /*0710*/  BAR.SYNC.DEFER_BLOCKING 0x0 ;  /* 0x0000000000007b1d */ /* 0x000fec0000010000 */
[----:B------:R-:W-:Y:S05]  /*0720*/  @!P0 BRA `(.L_x_7) ;  /* 0xfffffff800ac8947 */ /* 0x000fea000383ffff */
.L_x_6:
[----:B------:R-:W0:Y:S01]  /*0730*/  LDC.64 R4, c[0x0][0x398] ;  /* 0x0000e600ff047b82 */ /* 0x000e220000000a00 */
[----:B--2-4-:R-:W-:-:S05]  /*0740*/  LEA R3, R0, R3, 0x5 ;  /* 0x0000000300037211 */ /* 0x014fca00078e28ff */
[----:B------:R-:W-:-:S05]  /*0750*/  IMAD R2, R2, UR10, R3 ;  /* 0x0000000a02027c24 */ /* 0x000fca000f8e0203 */
[----:B------:R-:W-:-:S05]  /*0760*/  IADD3 R3, PT, PT, R19, R2, RZ ;  /* 0x0000000213037210 */ /* 0x000fca0007ffe0ff */
[----:B0-----:R-:W-:-:S05]  /*0770*/  IMAD.WIDE R2, R3, 0x4, R4 ;  /* 0x0000000403027825 */ /* 0x001fca00078e0204 */
[----:B------:R-:W-:Y:S01]  /*0780*/  STG.E desc[UR8][R2.64], R21 ;  /* 0x0000001502007986 */ /* 0x000fe2000c101908 */
[----:B------:R-:W-:Y:S05]  /*0790*/  EXIT ;  /* 0x000000000000794d */ /* 0x000fea0003800000 */
.L_x_8:
        /* <DEDUP_REMOVED lines=14> */
.L_x_11:


//--------------------- .nv.shared._Z13kernel_smem_5PfS_iS_ --------------------------
	.section	.nv.shared._Z13kernel_smem_5PfS_iS_,"aw",@nobits
	.sectionflags	@""
	.align	4
.nv.shared._Z13kernel_smem_5PfS_iS_:
	.zero		9216


//--------------------- .nv.shared.reserved.0     --------------------------
	.section	.nv.shared.reserved.0,"aw",@nobits
	.weak		__nv_reservedSMEM_offset_0_alias
	.size		__nv_reservedSMEM_offset_0_alias, 0, 64
	.other		__nv_reservedSMEM_offset_0_alias,@"STO_CUDA_RESERVED_SHARED STV_DEFAULT"
__nv_reservedSMEM_offset_0_alias:
	.zero		0
	.zero		64


//--------------------- .nv.shared._Z13kernel_smem_4PfS_iS_ --------------------------
	.section	.nv.shared._Z13kernel_smem_4PfS_iS_,"aw",@nobits
	.sectionflags	@""
	.align	4
.nv.shared._Z13kernel_smem_4PfS_iS_:
	.zero		9216


//--------------------- .nv.shared._Z13kernel_smem_3PfS_iS_ --------------------------
	.section	.nv.shared._Z13kernel_smem_3PfS_iS_,"aw",@nobits
	.sectionflags	@""
	.align	4
.nv.shared._Z13kernel_smem_3PfS_iS_:
	.zero		9216


//--------------------- .nv.constant0._Z13kernel_smem_5PfS_iS_ --------------------------
	.section	.nv.constant0._Z13kernel_smem_5PfS_iS_,"a",@progbits
	.sectionflags	@""
	.align	4
.nv.constant0._Z13kernel_smem_5PfS_iS_:
	.zero		928


//--------------------- .nv.constant0._Z13kernel_smem_4PfS_iS_ --------------------------
	.section	.nv.constant0._Z13kernel_smem_4PfS_iS_,"a",@progbits
	.sectionflags	@""
	.align	4
.nv.constant0._Z13kernel_smem_4PfS_iS_:
	.zero		928


//--------------------- .nv.constant0._Z13kernel_smem_3PfS_iS_ --------------------------
	.section	.nv.constant0._Z13kernel_smem_3PfS_iS_,"a",@progbits
	.sectionflags	@""
	.align	4
.nv.constant0._Z13kernel_smem_3PfS_iS_:
	.zero		928


//--------------------- SYMBOLS --------------------------

	.type		.nv.reservedSmem.offset0,@object
	.size		.nv.reservedSmem.offset0,0x4
	.type		.nv.reservedSmem.cap,@object
	.size		.nv.reservedSmem.cap,0x4
